	.target	sm_90a

	.elftype	@"ET_EXEC"


//--------------------- .note.nv.tkinfo           --------------------------
	.section	.note.nv.tkinfo,"",@"SHT_NOTE"
	.sectionflags	@"SHF_NOTE_NV_TKINFO"
	.tkinfo
        /*0018*/ 	.word	0x00000002
        /*0030*/ 	.string	""
        /*0030*/ 	.string	"ptxas"
        /*0030*/ 	.string	"Cuda compilation tools, release 13.0, V13.0.88"
        /*0030*/ 	.string	"Build cuda_13.0.r13.0/compiler.36424714_0"
        /*0030*/ 	.string	"-arch sm_90a -m 64 "



//--------------------- .note.nv.cuinfo           --------------------------
	.section	.note.nv.cuinfo,"",@"SHT_NOTE"
	.sectionflags	@"SHF_NOTE_NV_CUINFO"
        /*0018*/ 	.short	0x0002
        /*001a*/ 	.short	0x005a
        /*001c*/ 	.short	0x0082
	.zero		2


//--------------------- .nv.info                  --------------------------
	.section	.nv.info,"",@"SHT_CUDA_INFO"
	.align	4


	//----- nvinfo : EIATTR_REGCOUNT
	.align		4
        /*0000*/ 	.byte	0x04, 0x2f
        /*0002*/ 	.short	(.L_12 - .L_11)
	.align		4
.L_11:
        /*0004*/ 	.word	index@(_ZN7cutlass13device_kernelINS_4gemm6kernel13GemmUniversalIN4cute5tupleIJiiiiEEENS1_10collective13CollectiveMmaINS1_37MainloopSm90TmaGmmaWarpSpecializedFP8ILi9ENS5_IJNS4_1CILi1EEESB_SB_EEENS1_35KernelTmaWarpSpecializedCooperativeEEENS5_IJNSA_ILi192EEENSA_ILi176EEENSA_ILi64EEEEEENS_12float_e4m3_tENS5_IJlSB_lEEESJ_SK_NS4_8TiledMMAINS4_8MMA_AtomIJNS4_4SM904GMMA30MMA_64x16x32_F32E4M3E4M3_SS_TNILNSO_7ScaleInE1ELSQ_1EEEEEENS4_6LayoutINS5_IJNSA_ILi2EEESB_SB_EEENS5_IJSB_NSA_ILi0EEESW_EEEEENS5_IJNS4_10UnderscoreESZ_SZ_EEEEENS4_13SM90_TMA_LOADENS4_14ComposedLayoutINS4_7SwizzleILi2ELi4ELi3EEENS4_18smem_ptr_flag_bitsILi8EEENST_INS5_IJNSA_ILi8EEESH_EEENS5_IJSH_SB_EEEEEEEvNS4_8identityES12_S1C_vS1D_EENS_8epilogue10collective6detail29Sm90TmaWarpSpecializedAdapterINS1G_15DefaultEpilogueISJ_SK_SK_NS1F_6thread17LinearCombinationISJ_Li1EffLNS1K_9ScaleType4KindE0ELNS_15FloatRoundStyleE2ESJ_EENS1_15EpilogueDefaultEEEEEvvEEEEvNT_6ParamsE)
        /*0008*/ 	.word	0x000000a8


	//----- nvinfo : EIATTR_FRAME_SIZE
	.align		4
.L_12:
        /*000c*/ 	.byte	0x04, 0x11
        /*000e*/ 	.short	(.L_14 - .L_13)
	.align		4
.L_13:
        /*0010*/ 	.word	index@(_ZN7cutlass13device_kernelINS_4gemm6kernel13GemmUniversalIN4cute5tupleIJiiiiEEENS1_10collective13CollectiveMmaINS1_37MainloopSm90TmaGmmaWarpSpecializedFP8ILi9ENS5_IJNS4_1CILi1EEESB_SB_EEENS1_35KernelTmaWarpSpecializedCooperativeEEENS5_IJNSA_ILi192EEENSA_ILi176EEENSA_ILi64EEEEEENS_12float_e4m3_tENS5_IJlSB_lEEESJ_SK_NS4_8TiledMMAINS4_8MMA_AtomIJNS4_4SM904GMMA30MMA_64x16x32_F32E4M3E4M3_SS_TNILNSO_7ScaleInE1ELSQ_1EEEEEENS4_6LayoutINS5_IJNSA_ILi2EEESB_SB_EEENS5_IJSB_NSA_ILi0EEESW_EEEEENS5_IJNS4_10UnderscoreESZ_SZ_EEEEENS4_13SM90_TMA_LOADENS4_14ComposedLayoutINS4_7SwizzleILi2ELi4ELi3EEENS4_18smem_ptr_flag_bitsILi8EEENST_INS5_IJNSA_ILi8EEESH_EEENS5_IJSH_SB_EEEEEEEvNS4_8identityES12_S1C_vS1D_EENS_8epilogue10collective6detail29Sm90TmaWarpSpecializedAdapterINS1G_15DefaultEpilogueISJ_SK_SK_NS1F_6thread17LinearCombinationISJ_Li1EffLNS1K_9ScaleType4KindE0ELNS_15FloatRoundStyleE2ESJ_EENS1_15EpilogueDefaultEEEEEvvEEEEvNT_6ParamsE)
        /*0014*/ 	.word	0x00000298


	//----- nvinfo : EIATTR_MIN_STACK_SIZE
	.align		4
.L_14:
        /*0018*/ 	.byte	0x04, 0x12
        /*001a*/ 	.short	(.L_16 - .L_15)
	.align		4
.L_15:
        /*001c*/ 	.word	index@(_ZN7cutlass13device_kernelINS_4gemm6kernel13GemmUniversalIN4cute5tupleIJiiiiEEENS1_10collective13CollectiveMmaINS1_37MainloopSm90TmaGmmaWarpSpecializedFP8ILi9ENS5_IJNS4_1CILi1EEESB_SB_EEENS1_35KernelTmaWarpSpecializedCooperativeEEENS5_IJNSA_ILi192EEENSA_ILi176EEENSA_ILi64EEEEEENS_12float_e4m3_tENS5_IJlSB_lEEESJ_SK_NS4_8TiledMMAINS4_8MMA_AtomIJNS4_4SM904GMMA30MMA_64x16x32_F32E4M3E4M3_SS_TNILNSO_7ScaleInE1ELSQ_1EEEEEENS4_6LayoutINS5_IJNSA_ILi2EEESB_SB_EEENS5_IJSB_NSA_ILi0EEESW_EEEEENS5_IJNS4_10UnderscoreESZ_SZ_EEEEENS4_13SM90_TMA_LOADENS4_14ComposedLayoutINS4_7SwizzleILi2ELi4ELi3EEENS4_18smem_ptr_flag_bitsILi8EEENST_INS5_IJNSA_ILi8EEESH_EEENS5_IJSH_SB_EEEEEEEvNS4_8identityES12_S1C_vS1D_EENS_8epilogue10collective6detail29Sm90TmaWarpSpecializedAdapterINS1G_15DefaultEpilogueISJ_SK_SK_NS1F_6thread17LinearCombinationISJ_Li1EffLNS1K_9ScaleType4KindE0ELNS_15FloatRoundStyleE2ESJ_EENS1_15EpilogueDefaultEEEEEvvEEEEvNT_6ParamsE)
        /*0020*/ 	.word	0x00000298
.L_16:


//--------------------- .nv.compat                --------------------------
	.section	.nv.compat,"",@"SHT_CUDA_COMPAT_INFO"
	.align	4
        /*0000*/ 	.byte	0x02, 0x09, 0x01, 0x00, 0x02, 0x02, 0x04, 0x00, 0x02, 0x05, 0x05, 0x00, 0x03, 0x07, 0x01, 0x01
        /*0010*/ 	.byte	0x02, 0x03, 0x01, 0x00, 0x02, 0x06, 0x01, 0x00, 0x04, 0x0b, 0x08, 0x00, 0x00, 0x00, 0x00, 0x00
        /*0020*/ 	.byte	0x00, 0x00, 0x00, 0x00


//--------------------- .nv.info._ZN7cutlass13device_kernelINS_4gemm6kernel13GemmUniversalIN4cute5tupleIJiiiiEEENS1_10collective13CollectiveMmaINS1_37MainloopSm90TmaGmmaWarpSpecializedFP8ILi9ENS5_IJNS4_1CILi1EEESB_SB_EEENS1_35KernelTmaWarpSpecializedCooperativeEEENS5_IJNSA_ILi192EEENSA_ILi176EEENSA_ILi64EEEEEENS_12float_e4m3_tENS5_IJlSB_lEEESJ_SK_NS4_8TiledMMAINS4_8MMA_AtomIJNS4_4SM904GMMA30MMA_64x16x32_F32E4M3E4M3_SS_TNILNSO_7ScaleInE1ELSQ_1EEEEEENS4_6LayoutINS5_IJNSA_ILi2EEESB_SB_EEENS5_IJSB_NSA_ILi0EEESW_EEEEENS5_IJNS4_10UnderscoreESZ_SZ_EEEEENS4_13SM90_TMA_LOADENS4_14ComposedLayoutINS4_7SwizzleILi2ELi4ELi3EEENS4_18smem_ptr_flag_bitsILi8EEENST_INS5_IJNSA_ILi8EEESH_EEENS5_IJSH_SB_EEEEEEEvNS4_8identityES12_S1C_vS1D_EENS_8epilogue10collective6detail29Sm90TmaWarpSpecializedAdapterINS1G_15DefaultEpilogueISJ_SK_SK_NS1F_6thread17LinearCombinationISJ_Li1EffLNS1K_9ScaleType4KindE0ELNS_15FloatRoundStyleE2ESJ_EENS1_15EpilogueDefaultEEEEEvvEEEEvNT_6ParamsE --------------------------
	.section	.nv.info._ZN7cutlass13device_kernelINS_4gemm6kernel13GemmUniversalIN4cute5tupleIJiiiiEEENS1_10collective13CollectiveMmaINS1_37MainloopSm90TmaGmmaWarpSpecializedFP8ILi9ENS5_IJNS4_1CILi1EEESB_SB_EEENS1_35KernelTmaWarpSpecializedCooperativeEEENS5_IJNSA_ILi192EEENSA_ILi176EEENSA_ILi64EEEEEENS_12float_e4m3_tENS5_IJlSB_lEEESJ_SK_NS4_8TiledMMAINS4_8MMA_AtomIJNS4_4SM904GMMA30MMA_64x16x32_F32E4M3E4M3_SS_TNILNSO_7ScaleInE1ELSQ_1EEEEEENS4_6LayoutINS5_IJNSA_ILi2EEESB_SB_EEENS5_IJSB_NSA_ILi0EEESW_EEEEENS5_IJNS4_10UnderscoreESZ_SZ_EEEEENS4_13SM90_TMA_LOADENS4_14ComposedLayoutINS4_7SwizzleILi2ELi4ELi3EEENS4_18smem_ptr_flag_bitsILi8EEENST_INS5_IJNSA_ILi8EEESH_EEENS5_IJSH_SB_EEEEEEEvNS4_8identityES12_S1C_vS1D_EENS_8epilogue10collective6detail29Sm90TmaWarpSpecializedAdapterINS1G_15DefaultEpilogueISJ_SK_SK_NS1F_6thread17LinearCombinationISJ_Li1EffLNS1K_9ScaleType4KindE0ELNS_15FloatRoundStyleE2ESJ_EENS1_15EpilogueDefaultEEEEEvvEEEEvNT_6ParamsE,"",@"SHT_CUDA_INFO"
	.sectionflags	@""
	.align	4


	//----- nvinfo : EIATTR_CUDA_API_VERSION
	.align		4
        /*0000*/ 	.byte	0x04, 0x37
        /*0002*/ 	.short	(.L_18 - .L_17)
.L_17:
        /*0004*/ 	.word	0x00000082


	//----- nvinfo : EIATTR_KPARAM_INFO
	.align		4
.L_18:
        /*0008*/ 	.byte	0x04, 0x17
        /*000a*/ 	.short	(.L_20 - .L_19)
.L_19:
        /*000c*/ 	.word	0x00000000
        /*0010*/ 	.short	0x0000
        /*0012*/ 	.short	0x0070
        /*0014*/ 	.byte	0x00, 0xf0, 0x01, 0x10


	//----- nvinfo : EIATTR_SPARSE_MMA_MASK
	.align		4
.L_20:
        /*0018*/ 	.byte	0x03, 0x50
        /*001a*/ 	.short	0x0000


	//----- nvinfo : EIATTR_MAXREG_COUNT
	.align		4
        /*001c*/ 	.byte	0x03, 0x1b
        /*001e*/ 	.short	0x00a8


	//----- nvinfo : EIATTR_NUM_BARRIERS
	.align		4
        /*0020*/ 	.byte	0x02, 0x4c
        /*0022*/ 	.byte	0x01
	.zero		1


	//----- nvinfo : EIATTR_ANNOTATIONS
	.align		4
        /*0024*/ 	.byte	0x04, 0x55
        /*0026*/ 	.short	(.L_22 - .L_21)


	//   ....[0]....
.L_21:
        /*0028*/ 	.word	0x00000001
        /*002c*/ 	.byte	0x50, 0x02, 0x00, 0x00, 0x01, 0x00, 0x00, 0x00, 0x80, 0x06, 0x00, 0x00, 0x01, 0x00, 0x00, 0x00
        /* <DEDUP_REMOVED lines=651> */
        /*28ec*/ 	.byte	0x80, 0x90, 0x01, 0x00


	//----- nvinfo : EIATTR_MERCURY_ISA_VERSION
	.align		4
.L_22:
        /*28f0*/ 	.byte	0x03, 0x5f
        /*28f2*/ 	.short	0x0101


	//----- nvinfo : EIATTR_INT_WARP_WIDE_INSTR_OFFSETS
	.align		4
        /*28f4*/ 	.byte	0x04, 0x31
        /*28f6*/ 	.short	(.L_24 - .L_23)


	//   ....[0]....
.L_23:
        /*28f8*/ 	.word	0x00000550


	//   ....[1]....
        /*28fc*/ 	.word	0x00000560


	//   ....[2]....
        /*2900*/ 	.word	0x00000690


	//----- nvinfo : EIATTR_COOP_GROUP_MASK_REGIDS
	.align		4
.L_24:
        /*2904*/ 	.byte	0x04, 0x29
        /*2906*/ 	.short	(.L_26 - .L_25)


	//   ....[0]....
.L_25:
        /*2908*/ 	.word	0xffffffff


	//   ....[1]....
        /*290c*/ 	.word	0xffffffff


	//   ....[2]....
        /*2910*/ 	.word	0xffffffff


	//   ....[3]....
        /*2914*/ 	.word	0xffffffff


	//   ....[4]....
        /*2918*/ 	.word	0xffffffff


	//----- nvinfo : EIATTR_COOP_GROUP_INSTR_OFFSETS
	.align		4
.L_26:
        /*291c*/ 	.byte	0x04, 0x28
        /*291e*/ 	.short	(.L_28 - .L_27)


	//   ....[0]....
.L_27:
        /*2920*/ 	.word	0x00000070


	//   ....[1]....
        /*2924*/ 	.word	0x00000080


	//   ....[2]....
        /*2928*/ 	.word	0x000001a0


	//   ....[3]....
        /*292c*/ 	.word	0x000004a0


	//   ....[4]....
        /*2930*/ 	.word	0x00001790


	//----- nvinfo : EIATTR_REG_RECONFIG
	.align		4
.L_28:
        /*2934*/ 	.byte	0x01, 0x54
	.zero		2


	//----- nvinfo : EIATTR_MBARRIER_INSTR_OFFSETS
	.align		4
        /*2938*/ 	.byte	0x04, 0x39
        /*293a*/ 	.short	(.L_30 - .L_29)


	//   ....[0]....
.L_29:
        /*293c*/ 	.word	0x00000360
        /*2940*/ 	.word	0x000000ff
        /*2944*/ 	.word	0x00000000
        /*2948*/ 	.short	0x0100
        /*294a*/ 	.byte	0x09
	.zero		1


	//   ....[1]....
        /*294c*/ 	.word	0x00000370
        /*2950*/ 	.word	0x000000ff
        /*2954*/ 	.word	0x00000048
        /*2958*/ 	.short	0x0100
        /*295a*/ 	.byte	0x09
	.zero		1


	//   ....[2]....
        /*295c*/ 	.word	0x00000380
        /*2960*/ 	.word	0x000000ff
        /*2964*/ 	.word	0x00000008
        /*2968*/ 	.short	0x0100
        /*296a*/ 	.byte	0x09
	.zero		1


	//   ....[3]....
        /*296c*/ 	.word	0x00000390
        /*2970*/ 	.word	0x000000ff
        /*2974*/ 	.word	0x00000050
        /*2978*/ 	.short	0x0100
        /*297a*/ 	.byte	0x09
	.zero		1


	//   ....[4]....
        /*297c*/ 	.word	0x000003a0
        /*2980*/ 	.word	0x000000ff
        /*2984*/ 	.word	0x00000010
        /*2988*/ 	.short	0x0100
        /*298a*/ 	.byte	0x09
	.zero		1


	//   ....[5]....
        /*298c*/ 	.word	0x000003b0
        /*2990*/ 	.word	0x000000ff
        /*2994*/ 	.word	0x00000058
        /*2998*/ 	.short	0x0100
        /*299a*/ 	.byte	0x09
	.zero		1


	//   ....[6]....
        /*299c*/ 	.word	0x000003c0
        /*29a0*/ 	.word	0x000000ff
        /*29a4*/ 	.word	0x00000018
        /*29a8*/ 	.short	0x0100
        /*29aa*/ 	.byte	0x09
	.zero		1


	//   ....[7]....
        /*29ac*/ 	.word	0x000003d0
        /*29b0*/ 	.word	0x000000ff
        /*29b4*/ 	.word	0x00000060
        /*29b8*/ 	.short	0x0100
        /*29ba*/ 	.byte	0x09
	.zero		1


	//   ....[8]....
        /*29bc*/ 	.word	0x000003e0
        /*29c0*/ 	.word	0x000000ff
        /*29c4*/ 	.word	0x00000020
        /*29c8*/ 	.short	0x0100
        /*29ca*/ 	.byte	0x09
	.zero		1


	//   ....[9]....
        /*29cc*/ 	.word	0x000003f0
        /*29d0*/ 	.word	0x000000ff
        /*29d4*/ 	.word	0x00000068
        /*29d8*/ 	.short	0x0100
        /*29da*/ 	.byte	0x09
	.zero		1


	//   ....[10]....
        /*29dc*/ 	.word	0x00000400
        /*29e0*/ 	.word	0x000000ff
        /*29e4*/ 	.word	0x00000028
        /*29e8*/ 	.short	0x0100
        /*29ea*/ 	.byte	0x09
	.zero		1


	//   ....[11]....
        /*29ec*/ 	.word	0x00000410
        /*29f0*/ 	.word	0x000000ff
        /*29f4*/ 	.word	0x00000070
        /*29f8*/ 	.short	0x0100
        /*29fa*/ 	.byte	0x09
	.zero		1


	//   ....[12]....
        /*29fc*/ 	.word	0x00000420
        /*2a00*/ 	.word	0x000000ff
        /*2a04*/ 	.word	0x00000030
        /*2a08*/ 	.short	0x0100
        /*2a0a*/ 	.byte	0x09
	.zero		1


	//   ....[13]....
        /*2a0c*/ 	.word	0x00000430
        /*2a10*/ 	.word	0x000000ff
        /*2a14*/ 	.word	0x00000078
        /*2a18*/ 	.short	0x0100
        /*2a1a*/ 	.byte	0x09
	.zero		1


	//   ....[14]....
        /*2a1c*/ 	.word	0x00000440
        /*2a20*/ 	.word	0x000000ff
        /*2a24*/ 	.word	0x00000038
        /*2a28*/ 	.short	0x0100
        /*2a2a*/ 	.byte	0x09
	.zero		1


	//   ....[15]....
        /*2a2c*/ 	.word	0x00000450
        /*2a30*/ 	.word	0x000000ff
        /*2a34*/ 	.word	0x00000080
        /*2a38*/ 	.short	0x0100
        /*2a3a*/ 	.byte	0x09
	.zero		1


	//   ....[16]....
        /*2a3c*/ 	.word	0x00000460
        /*2a40*/ 	.word	0x000000ff
        /*2a44*/ 	.word	0x00000040
        /*2a48*/ 	.short	0x0100
        /*2a4a*/ 	.byte	0x09
	.zero		1


	//   ....[17]....
        /*2a4c*/ 	.word	0x00000470
        /*2a50*/ 	.word	0x000000ff
        /*2a54*/ 	.word	0x00000088
        /*2a58*/ 	.short	0x0100
        /*2a5a*/ 	.byte	0x09
	.zero		1


	//   ....[18]....
        /*2a5c*/ 	.word	0x000006c0
        /*2a60*/ 	.word	0x000000ff
        /*2a64*/ 	.word	0x000000a0
        /*2a68*/ 	.short	0x0100
        /*2a6a*/ 	.byte	0x06
	.zero		1


	//   ....[19]....
        /*2a6c*/ 	.word	0x000006d0
        /*2a70*/ 	.word	0x000000ff
        /*2a74*/ 	.word	0x000000a8
        /*2a78*/ 	.short	0x0100
        /*2a7a*/ 	.byte	0x06
	.zero		1


	//   ....[20]....
        /*2a7c*/ 	.word	0x00002340
        /*2a80*/ 	.word	0x000000ff
        /*2a84*/ 	.word	0x00000000
        /*2a88*/ 	.short	0x010a
        /*2a8a*/ 	.byte	0x06
	.zero		1


	//   ....[21]....
        /*2a8c*/ 	.word	0x000023a0
        /*2a90*/ 	.word	0x000000ff
        /*2a94*/ 	.word	0x00000000
        /*2a98*/ 	.short	0x010a
        /*2a9a*/ 	.byte	0x06
	.zero		1


	//   ....[22]....
        /*2a9c*/ 	.word	0x00004ea0
        /*2aa0*/ 	.word	0x000000ff
        /*2aa4*/ 	.word	0x00000000
        /*2aa8*/ 	.short	0x010a
        /*2aaa*/ 	.byte	0x08
	.zero		1


	//   ....[23]....
        /*2aac*/ 	.word	0x00004ee0
        /*2ab0*/ 	.word	0x000000ff
        /*2ab4*/ 	.word	0x00000000
        /*2ab8*/ 	.short	0x010a
        /*2aba*/ 	.byte	0x08
	.zero		1


	//   ....[24]....
        /*2abc*/ 	.word	0x000078d0
        /*2ac0*/ 	.word	0x000000ff
        /*2ac4*/ 	.word	0x00000000
        /*2ac8*/ 	.short	0x0101
        /*2aca*/ 	.byte	0x07
	.zero		1


	//   ....[25]....
        /*2acc*/ 	.word	0x00009ad0
        /*2ad0*/ 	.word	0x000000ff
        /*2ad4*/ 	.word	0x00000000
        /*2ad8*/ 	.short	0x0101
        /*2ada*/ 	.byte	0x08
	.zero		1


	//   ....[26]....
        /*2adc*/ 	.word	0x00017fc0
        /*2ae0*/ 	.word	0x0000000e
        /*2ae4*/ 	.word	0x00000048
        /*2ae8*/ 	.short	0x010a
        /*2aea*/ 	.byte	0x3f
	.zero		1


	//   ....[27]....
        /*2aec*/ 	.word	0x00018350
        /*2af0*/ 	.word	0x00000004
        /*2af4*/ 	.word	0x000000a8
        /*2af8*/ 	.short	0x0101
        /*2afa*/ 	.byte	0x3f
	.zero		1


	//   ....[28]....
        /*2afc*/ 	.word	0x00018b00
        /*2b00*/ 	.word	0x00000007
        /*2b04*/ 	.word	0x00000000
        /*2b08*/ 	.short	0x010a
        /*2b0a*/ 	.byte	0x3f
	.zero		1


	//   ....[29]....
        /*2b0c*/ 	.word	0x00018b80
        /*2b10*/ 	.word	0x00000009
        /*2b14*/ 	.word	0x00000000
        /*2b18*/ 	.short	0x010a
        /*2b1a*/ 	.byte	0x3f
	.zero		1


	//   ....[30]....
        /*2b1c*/ 	.word	0x00018c10
        /*2b20*/ 	.word	0x00000006
        /*2b24*/ 	.word	0x00000000
        /*2b28*/ 	.short	0x010a
        /*2b2a*/ 	.byte	0x3f
	.zero		1


	//   ....[31]....
        /*2b2c*/ 	.word	0x00018ca0
        /*2b30*/ 	.word	0x00000009
        /*2b34*/ 	.word	0x00000000
        /*2b38*/ 	.short	0x010a
        /*2b3a*/ 	.byte	0x3f
	.zero		1


	//   ....[32]....
        /*2b3c*/ 	.word	0x00018d30
        /*2b40*/ 	.word	0x00000006
        /*2b44*/ 	.word	0x00000000
        /*2b48*/ 	.short	0x010a
        /*2b4a*/ 	.byte	0x3f
	.zero		1


	//   ....[33]....
        /*2b4c*/ 	.word	0x00018dc0
        /*2b50*/ 	.word	0x00000009
        /*2b54*/ 	.word	0x00000000
        /*2b58*/ 	.short	0x010a
        /*2b5a*/ 	.byte	0x3f
	.zero		1


	//   ....[34]....
        /*2b5c*/ 	.word	0x00018e50
        /*2b60*/ 	.word	0x00000006
        /*2b64*/ 	.word	0x00000000
        /*2b68*/ 	.short	0x010a
        /*2b6a*/ 	.byte	0x3f
	.zero		1


	//   ....[35]....
        /*2b6c*/ 	.word	0x00018ee0
        /*2b70*/ 	.word	0x00000009
        /*2b74*/ 	.word	0x00000000
        /*2b78*/ 	.short	0x010a
        /*2b7a*/ 	.byte	0x3f
	.zero		1


	//   ....[36]....
        /*2b7c*/ 	.word	0x00018f70
        /*2b80*/ 	.word	0x00000003
        /*2b84*/ 	.word	0x00000000
        /*2b88*/ 	.short	0x010a
        /*2b8a*/ 	.byte	0x3f
	.zero		1


	//   ....[37]....
        /*2b8c*/ 	.word	0x00018fe0
        /*2b90*/ 	.word	0x00000003
        /*2b94*/ 	.word	0x00000000
        /*2b98*/ 	.short	0x010a
        /*2b9a*/ 	.byte	0x3f
	.zero		1


	//   ....[38]....
        /*2b9c*/ 	.word	0x00019050
        /*2ba0*/ 	.word	0x00000000
        /*2ba4*/ 	.word	0x00000000
        /*2ba8*/ 	.short	0x010a
        /*2baa*/ 	.byte	0x3f
	.zero		1


	//   ....[39]....
        /*2bac*/ 	.word	0x00019130
        /*2bb0*/ 	.word	0x0000000e
        /*2bb4*/ 	.word	0x00000048
        /*2bb8*/ 	.short	0x010a
        /*2bba*/ 	.byte	0x3f
	.zero		1


	//   ....[40]....
        /*2bbc*/ 	.word	0x00019210
        /*2bc0*/ 	.word	0x00000007
        /*2bc4*/ 	.word	0x00000000
        /*2bc8*/ 	.short	0x010a
        /*2bca*/ 	.byte	0x3f
	.zero		1


	//   ....[41]....
        /*2bcc*/ 	.word	0x00019260
        /*2bd0*/ 	.word	0x00000009
        /*2bd4*/ 	.word	0x00000000
        /*2bd8*/ 	.short	0x010a
        /*2bda*/ 	.byte	0x3f
	.zero		1


	//   ....[42]....
        /*2bdc*/ 	.word	0x000192b0
        /*2be0*/ 	.word	0x00000006
        /*2be4*/ 	.word	0x00000000
        /*2be8*/ 	.short	0x010a
        /*2bea*/ 	.byte	0x3f
	.zero		1


	//   ....[43]....
        /*2bec*/ 	.word	0x00019300
        /*2bf0*/ 	.word	0x00000009
        /*2bf4*/ 	.word	0x00000000
        /*2bf8*/ 	.short	0x010a
        /*2bfa*/ 	.byte	0x3f
	.zero		1


	//   ....[44]....
        /*2bfc*/ 	.word	0x00019350
        /*2c00*/ 	.word	0x00000006
        /*2c04*/ 	.word	0x00000000
        /*2c08*/ 	.short	0x010a
        /*2c0a*/ 	.byte	0x3f
	.zero		1


	//   ....[45]....
        /*2c0c*/ 	.word	0x000193a0
        /*2c10*/ 	.word	0x00000009
        /*2c14*/ 	.word	0x00000000
        /*2c18*/ 	.short	0x010a
        /*2c1a*/ 	.byte	0x3f
	.zero		1


	//   ....[46]....
        /*2c1c*/ 	.word	0x000193f0
        /*2c20*/ 	.word	0x00000006
        /*2c24*/ 	.word	0x00000000
        /*2c28*/ 	.short	0x010a
        /*2c2a*/ 	.byte	0x3f
	.zero		1


	//   ....[47]....
        /*2c2c*/ 	.word	0x00019440
        /*2c30*/ 	.word	0x00000009
        /*2c34*/ 	.word	0x00000000
        /*2c38*/ 	.short	0x010a
        /*2c3a*/ 	.byte	0x3f
	.zero		1


	//----- nvinfo : EIATTR_NUM_MBARRIERS
	.align		4
.L_30:
        /*2c3c*/ 	.byte	0x03, 0x38
        /*2c3e*/ 	.short	0x0014


	//----- nvinfo : EIATTR_EXIT_INSTR_OFFSETS
	.align		4
        /*2c40*/ 	.byte	0x04, 0x1c
        /*2c42*/ 	.short	(.L_32 - .L_31)


	//   ....[0]....
.L_31:
        /*2c44*/ 	.word	0x00000730


	//   ....[1]....
        /*2c48*/ 	.word	0x000010d0


	//   ....[2]....
        /*2c4c*/ 	.word	0x000175d0


	//   ....[3]....
        /*2c50*/ 	.word	0x00017c30


	//   ....[4]....
        /*2c54*/ 	.word	0x00018fc0


	//----- nvinfo : EIATTR_MAX_THREADS
	.align		4
.L_32:
        /*2c58*/ 	.byte	0x04, 0x05
        /*2c5a*/ 	.short	(.L_34 - .L_33)
.L_33:
        /*2c5c*/ 	.word	0x00000180
        /*2c60*/ 	.word	0x00000001
        /*2c64*/ 	.word	0x00000001


	//----- nvinfo : EIATTR_CRS_STACK_SIZE
	.align		4
.L_34:
        /*2c68*/ 	.byte	0x04, 0x1e
        /*2c6a*/ 	.short	(.L_36 - .L_35)
.L_35:
        /*2c6c*/ 	.word	0x00000000


	//----- nvinfo : EIATTR_CBANK_PARAM_SIZE
	.align		4
.L_36:
        /*2c70*/ 	.byte	0x03, 0x19
        /*2c72*/ 	.short	0x0470


	//----- nvinfo : EIATTR_PARAM_CBANK
	.align		4
        /*2c74*/ 	.byte	0x04, 0x0a
        /*2c76*/ 	.short	(.L_38 - .L_37)
	.align		4
.L_37:
        /*2c78*/ 	.word	index@(.nv.constant0._ZN7cutlass13device_kernelINS_4gemm6kernel13GemmUniversalIN4cute5tupleIJiiiiEEENS1_10collective13CollectiveMmaINS1_37MainloopSm90TmaGmmaWarpSpecializedFP8ILi9ENS5_IJNS4_1CILi1EEESB_SB_EEENS1_35KernelTmaWarpSpecializedCooperativeEEENS5_IJNSA_ILi192EEENSA_ILi176EEENSA_ILi64EEEEEENS_12float_e4m3_tENS5_IJlSB_lEEESJ_SK_NS4_8TiledMMAINS4_8MMA_AtomIJNS4_4SM904GMMA30MMA_64x16x32_F32E4M3E4M3_SS_TNILNSO_7ScaleInE1ELSQ_1EEEEEENS4_6LayoutINS5_IJNSA_ILi2EEESB_SB_EEENS5_IJSB_NSA_ILi0EEESW_EEEEENS5_IJNS4_10UnderscoreESZ_SZ_EEEEENS4_13SM90_TMA_LOADENS4_14ComposedLayoutINS4_7SwizzleILi2ELi4ELi3EEENS4_18smem_ptr_flag_bitsILi8EEENST_INS5_IJNSA_ILi8EEESH_EEENS5_IJSH_SB_EEEEEEEvNS4_8identityES12_S1C_vS1D_EENS_8epilogue10collective6detail29Sm90TmaWarpSpecializedAdapterINS1G_15DefaultEpilogueISJ_SK_SK_NS1F_6thread17LinearCombinationISJ_Li1EffLNS1K_9ScaleType4KindE0ELNS_15FloatRoundStyleE2ESJ_EENS1_15EpilogueDefaultEEEEEvvEEEEvNT_6ParamsE)
        /*2c7c*/ 	.short	0x0210
        /*2c7e*/ 	.short	0x0470


	//----- nvinfo : EIATTR_SW_WAR
	.align		4
.L_38:
        /*2c80*/ 	.byte	0x04, 0x36
        /*2c82*/ 	.short	(.L_40 - .L_39)
.L_39:
        /*2c84*/ 	.word	0x00000008
.L_40:


//--------------------- .nv.callgraph             --------------------------
	.section	.nv.callgraph,"",@"SHT_CUDA_CALLGRAPH"
	.align	4
	.sectionentsize	8
	.align		4
        /*0000*/ 	.word	0x00000000
	.align		4
        /*0004*/ 	.word	0xffffffff
	.align		4
        /*0008*/ 	.word	0x00000000
	.align		4
        /*000c*/ 	.word	0xfffffffe
	.align		4
        /*0010*/ 	.word	0x00000000
	.align		4
        /*0014*/ 	.word	0xfffffffd
	.align		4
        /*0018*/ 	.word	0x00000000
	.align		4
        /*001c*/ 	.word	0xfffffffc


//--------------------- .nv.constant4             --------------------------
	.section	.nv.constant4,"a",@progbits
	.align	8
	.align		8
.nv.constant4:
        /*0000*/ 	.dword	_ZN40_INTERNAL_f63ad008_4_k_cu_008beeef_161584cuda3std3__45__cpo5beginE
	.align		8
        /*0008*/ 	.dword	_ZN40_INTERNAL_f63ad008_4_k_cu_008beeef_161584cuda3std3__45__cpo3endE
	.align		8
        /*0010*/ 	.dword	_ZN40_INTERNAL_f63ad008_4_k_cu_008beeef_161584cuda3std3__45__cpo6cbeginE
	.align		8
        /*0018*/ 	.dword	_ZN40_INTERNAL_f63ad008_4_k_cu_008beeef_161584cuda3std3__45__cpo4cendE
	.align		8
        /*0020*/ 	.dword	_ZN40_INTERNAL_f63ad008_4_k_cu_008beeef_161584cuda3std3__442_GLOBAL__N__f63ad008_4_k_cu_008beeef_161586ignoreE
	.align		8
        /*0028*/ 	.dword	_ZN40_INTERNAL_f63ad008_4_k_cu_008beeef_161584cuda3std3__419piecewise_constructE
	.align		8
        /*0030*/ 	.dword	_ZN40_INTERNAL_f63ad008_4_k_cu_008beeef_161584cuda3std3__48in_placeE
	.align		8
        /*0038*/ 	.dword	_ZN40_INTERNAL_f63ad008_4_k_cu_008beeef_161584cuda3std6ranges3__45__cpo4swapE
	.align		8
        /*0040*/ 	.dword	_ZN40_INTERNAL_f63ad008_4_k_cu_008beeef_161584cuda3std6ranges3__45__cpo9iter_moveE
	.align		8
        /*0048*/ 	.dword	_ZN40_INTERNAL_f63ad008_4_k_cu_008beeef_161584cute7productE
	.align		8
        /*0050*/ 	.dword	_ZN40_INTERNAL_f63ad008_4_k_cu_008beeef_161584cute1_E


//--------------------- .text._ZN7cutlass13device_kernelINS_4gemm6kernel13GemmUniversalIN4cute5tupleIJiiiiEEENS1_10collective13CollectiveMmaINS1_37MainloopSm90TmaGmmaWarpSpecializedFP8ILi9ENS5_IJNS4_1CILi1EEESB_SB_EEENS1_35KernelTmaWarpSpecializedCooperativeEEENS5_IJNSA_ILi192EEENSA_ILi176EEENSA_ILi64EEEEEENS_12float_e4m3_tENS5_IJlSB_lEEESJ_SK_NS4_8TiledMMAINS4_8MMA_AtomIJNS4_4SM904GMMA30MMA_64x16x32_F32E4M3E4M3_SS_TNILNSO_7ScaleInE1ELSQ_1EEEEEENS4_6LayoutINS5_IJNSA_ILi2EEESB_SB_EEENS5_IJSB_NSA_ILi0EEESW_EEEEENS5_IJNS4_10UnderscoreESZ_SZ_EEEEENS4_13SM90_TMA_LOADENS4_14ComposedLayoutINS4_7SwizzleILi2ELi4ELi3EEENS4_18smem_ptr_flag_bitsILi8EEENST_INS5_IJNSA_ILi8EEESH_EEENS5_IJSH_SB_EEEEEEEvNS4_8identityES12_S1C_vS1D_EENS_8epilogue10collective6detail29Sm90TmaWarpSpecializedAdapterINS1G_15DefaultEpilogueISJ_SK_SK_NS1F_6thread17LinearCombinationISJ_Li1EffLNS1K_9ScaleType4KindE0ELNS_15FloatRoundStyleE2ESJ_EENS1_15EpilogueDefaultEEEEEvvEEEEvNT_6ParamsE --------------------------
	.section	.text._ZN7cutlass13device_kernelINS_4gemm6kernel13GemmUniversalIN4cute5tupleIJiiiiEEENS1_10collective13CollectiveMmaINS1_37MainloopSm90TmaGmmaWarpSpecializedFP8ILi9ENS5_IJNS4_1CILi1EEESB_SB_EEENS1_35KernelTmaWarpSpecializedCooperativeEEENS5_IJNSA_ILi192EEENSA_ILi176EEENSA_ILi64EEEEEENS_12float_e4m3_tENS5_IJlSB_lEEESJ_SK_NS4_8TiledMMAINS4_8MMA_AtomIJNS4_4SM904GMMA30MMA_64x16x32_F32E4M3E4M3_SS_TNILNSO_7ScaleInE1ELSQ_1EEEEEENS4_6LayoutINS5_IJNSA_ILi2EEESB_SB_EEENS5_IJSB_NSA_ILi0EEESW_EEEEENS5_IJNS4_10UnderscoreESZ_SZ_EEEEENS4_13SM90_TMA_LOADENS4_14ComposedLayoutINS4_7SwizzleILi2ELi4ELi3EEENS4_18smem_ptr_flag_bitsILi8EEENST_INS5_IJNSA_ILi8EEESH_EEENS5_IJSH_SB_EEEEEEEvNS4_8identityES12_S1C_vS1D_EENS_8epilogue10collective6detail29Sm90TmaWarpSpecializedAdapterINS1G_15DefaultEpilogueISJ_SK_SK_NS1F_6thread17LinearCombinationISJ_Li1EffLNS1K_9ScaleType4KindE0ELNS_15FloatRoundStyleE2ESJ_EENS1_15EpilogueDefaultEEEEEvvEEEEvNT_6ParamsE,"ax",@progbits
	.align	128
.text._ZN7cutlass13device_kernelINS_4gemm6kernel13GemmUniversalIN4cute5tupleIJiiiiEEENS1_10collective13CollectiveMmaINS1_37MainloopSm90TmaGmmaWarpSpecializedFP8ILi9ENS5_IJNS4_1CILi1EEESB_SB_EEENS1_35KernelTmaWarpSpecializedCooperativeEEENS5_IJNSA_ILi192EEENSA_ILi176EEENSA_ILi64EEEEEENS_12float_e4m3_tENS5_IJlSB_lEEESJ_SK_NS4_8TiledMMAINS4_8MMA_AtomIJNS4_4SM904GMMA30MMA_64x16x32_F32E4M3E4M3_SS_TNILNSO_7ScaleInE1ELSQ_1EEEEEENS4_6LayoutINS5_IJNSA_ILi2EEESB_SB_EEENS5_IJSB_NSA_ILi0EEESW_EEEEENS5_IJNS4_10UnderscoreESZ_SZ_EEEEENS4_13SM90_TMA_LOADENS4_14ComposedLayoutINS4_7SwizzleILi2ELi4ELi3EEENS4_18smem_ptr_flag_bitsILi8EEENST_INS5_IJNSA_ILi8EEESH_EEENS5_IJSH_SB_EEEEEEEvNS4_8identityES12_S1C_vS1D_EENS_8epilogue10collective6detail29Sm90TmaWarpSpecializedAdapterINS1G_15DefaultEpilogueISJ_SK_SK_NS1F_6thread17LinearCombinationISJ_Li1EffLNS1K_9ScaleType4KindE0ELNS_15FloatRoundStyleE2ESJ_EENS1_15EpilogueDefaultEEEEEvvEEEEvNT_6ParamsE:
        .type           _ZN7cutlass13device_kernelINS_4gemm6kernel13GemmUniversalIN4cute5tupleIJiiiiEEENS1_10collective13CollectiveMmaINS1_37MainloopSm90TmaGmmaWarpSpecializedFP8ILi9ENS5_IJNS4_1CILi1EEESB_SB_EEENS1_35KernelTmaWarpSpecializedCooperativeEEENS5_IJNSA_ILi192EEENSA_ILi176EEENSA_ILi64EEEEEENS_12float_e4m3_tENS5_IJlSB_lEEESJ_SK_NS4_8TiledMMAINS4_8MMA_AtomIJNS4_4SM904GMMA30MMA_64x16x32_F32E4M3E4M3_SS_TNILNSO_7ScaleInE1ELSQ_1EEEEEENS4_6LayoutINS5_IJNSA_ILi2EEESB_SB_EEENS5_IJSB_NSA_ILi0EEESW_EEEEENS5_IJNS4_10UnderscoreESZ_SZ_EEEEENS4_13SM90_TMA_LOADENS4_14ComposedLayoutINS4_7SwizzleILi2ELi4ELi3EEENS4_18smem_ptr_flag_bitsILi8EEENST_INS5_IJNSA_ILi8EEESH_EEENS5_IJSH_SB_EEEEEEEvNS4_8identityES12_S1C_vS1D_EENS_8epilogue10collective6detail29Sm90TmaWarpSpecializedAdapterINS1G_15DefaultEpilogueISJ_SK_SK_NS1F_6thread17LinearCombinationISJ_Li1EffLNS1K_9ScaleType4KindE0ELNS_15FloatRoundStyleE2ESJ_EENS1_15EpilogueDefaultEEEEEvvEEEEvNT_6ParamsE,@function
        .size           _ZN7cutlass13device_kernelINS_4gemm6kernel13GemmUniversalIN4cute5tupleIJiiiiEEENS1_10collective13CollectiveMmaINS1_37MainloopSm90TmaGmmaWarpSpecializedFP8ILi9ENS5_IJNS4_1CILi1EEESB_SB_EEENS1_35KernelTmaWarpSpecializedCooperativeEEENS5_IJNSA_ILi192EEENSA_ILi176EEENSA_ILi64EEEEEENS_12float_e4m3_tENS5_IJlSB_lEEESJ_SK_NS4_8TiledMMAINS4_8MMA_AtomIJNS4_4SM904GMMA30MMA_64x16x32_F32E4M3E4M3_SS_TNILNSO_7ScaleInE1ELSQ_1EEEEEENS4_6LayoutINS5_IJNSA_ILi2EEESB_SB_EEENS5_IJSB_NSA_ILi0EEESW_EEEEENS5_IJNS4_10UnderscoreESZ_SZ_EEEEENS4_13SM90_TMA_LOADENS4_14ComposedLayoutINS4_7SwizzleILi2ELi4ELi3EEENS4_18smem_ptr_flag_bitsILi8EEENST_INS5_IJNSA_ILi8EEESH_EEENS5_IJSH_SB_EEEEEEEvNS4_8identityES12_S1C_vS1D_EENS_8epilogue10collective6detail29Sm90TmaWarpSpecializedAdapterINS1G_15DefaultEpilogueISJ_SK_SK_NS1F_6thread17LinearCombinationISJ_Li1EffLNS1K_9ScaleType4KindE0ELNS_15FloatRoundStyleE2ESJ_EENS1_15EpilogueDefaultEEEEEvvEEEEvNT_6ParamsE,(.L_x_436 - _ZN7cutlass13device_kernelINS_4gemm6kernel13GemmUniversalIN4cute5tupleIJiiiiEEENS1_10collective13CollectiveMmaINS1_37MainloopSm90TmaGmmaWarpSpecializedFP8ILi9ENS5_IJNS4_1CILi1EEESB_SB_EEENS1_35KernelTmaWarpSpecializedCooperativeEEENS5_IJNSA_ILi192EEENSA_ILi176EEENSA_ILi64EEEEEENS_12float_e4m3_tENS5_IJlSB_lEEESJ_SK_NS4_8TiledMMAINS4_8MMA_AtomIJNS4_4SM904GMMA30MMA_64x16x32_F32E4M3E4M3_SS_TNILNSO_7ScaleInE1ELSQ_1EEEEEENS4_6LayoutINS5_IJNSA_ILi2EEESB_SB_EEENS5_IJSB_NSA_ILi0EEESW_EEEEENS5_IJNS4_10UnderscoreESZ_SZ_EEEEENS4_13SM90_TMA_LOADENS4_14ComposedLayoutINS4_7SwizzleILi2ELi4ELi3EEENS4_18smem_ptr_flag_bitsILi8EEENST_INS5_IJNSA_ILi8EEESH_EEENS5_IJSH_SB_EEEEEEEvNS4_8identityES12_S1C_vS1D_EENS_8epilogue10collective6detail29Sm90TmaWarpSpecializedAdapterINS1G_15DefaultEpilogueISJ_SK_SK_NS1F_6thread17LinearCombinationISJ_Li1EffLNS1K_9ScaleType4KindE0ELNS_15FloatRoundStyleE2ESJ_EENS1_15EpilogueDefaultEEEEEvvEEEEvNT_6ParamsE)
        .other          _ZN7cutlass13device_kernelINS_4gemm6kernel13GemmUniversalIN4cute5tupleIJiiiiEEENS1_10collective13CollectiveMmaINS1_37MainloopSm90TmaGmmaWarpSpecializedFP8ILi9ENS5_IJNS4_1CILi1EEESB_SB_EEENS1_35KernelTmaWarpSpecializedCooperativeEEENS5_IJNSA_ILi192EEENSA_ILi176EEENSA_ILi64EEEEEENS_12float_e4m3_tENS5_IJlSB_lEEESJ_SK_NS4_8TiledMMAINS4_8MMA_AtomIJNS4_4SM904GMMA30MMA_64x16x32_F32E4M3E4M3_SS_TNILNSO_7ScaleInE1ELSQ_1EEEEEENS4_6LayoutINS5_IJNSA_ILi2EEESB_SB_EEENS5_IJSB_NSA_ILi0EEESW_EEEEENS5_IJNS4_10UnderscoreESZ_SZ_EEEEENS4_13SM90_TMA_LOADENS4_14ComposedLayoutINS4_7SwizzleILi2ELi4ELi3EEENS4_18smem_ptr_flag_bitsILi8EEENST_INS5_IJNSA_ILi8EEESH_EEENS5_IJSH_SB_EEEEEEEvNS4_8identityES12_S1C_vS1D_EENS_8epilogue10collective6detail29Sm90TmaWarpSpecializedAdapterINS1G_15DefaultEpilogueISJ_SK_SK_NS1F_6thread17LinearCombinationISJ_Li1EffLNS1K_9ScaleType4KindE0ELNS_15FloatRoundStyleE2ESJ_EENS1_15EpilogueDefaultEEEEEvvEEEEvNT_6ParamsE,@"STO_CUDA_ENTRY STV_DEFAULT"
_ZN7cutlass13device_kernelINS_4gemm6kernel13GemmUniversalIN4cute5tupleIJiiiiEEENS1_10collective13CollectiveMmaINS1_37MainloopSm90TmaGmmaWarpSpecializedFP8ILi9ENS5_IJNS4_1CILi1EEESB_SB_EEENS1_35KernelTmaWarpSpecializedCooperativeEEENS5_IJNSA_ILi192EEENSA_ILi176EEENSA_ILi64EEEEEENS_12float_e4m3_tENS5_IJlSB_lEEESJ_SK_NS4_8TiledMMAINS4_8MMA_AtomIJNS4_4SM904GMMA30MMA_64x16x32_F32E4M3E4M3_SS_TNILNSO_7ScaleInE1ELSQ_1EEEEEENS4_6LayoutINS5_IJNSA_ILi2EEESB_SB_EEENS5_IJSB_NSA_ILi0EEESW_EEEEENS5_IJNS4_10UnderscoreESZ_SZ_EEEEENS4_13SM90_TMA_LOADENS4_14ComposedLayoutINS4_7SwizzleILi2ELi4ELi3EEENS4_18smem_ptr_flag_bitsILi8EEENST_INS5_IJNSA_ILi8EEESH_EEENS5_IJSH_SB_EEEEEEEvNS4_8identityES12_S1C_vS1D_EENS_8epilogue10collective6detail29Sm90TmaWarpSpecializedAdapterINS1G_15DefaultEpilogueISJ_SK_SK_NS1F_6thread17LinearCombinationISJ_Li1EffLNS1K_9ScaleType4KindE0ELNS_15FloatRoundStyleE2ESJ_EENS1_15EpilogueDefaultEEEEEvvEEEEvNT_6ParamsE:
[----:B------:R-:W0:Y:S02]  /*0000*/  LDC R1, c[0x0][0x28] ;  /* 0x00000a00ff017b82 */ /* 0x000e240000000800 */
[----:B0-----:R-:W-:Y:S01]  /*0010*/  VIADD R1, R1, 0xfffffd68 ;  /* 0xfffffd6801017836 */ /* 0x001fe20000000000 */
[----:B------:R-:W0:Y:S01]  /*0020*/  S2R R2, SR_TID.X ;  /* 0x0000000000027919 */ /* 0x000e220000002100 */
[----:B------:R-:W-:Y:S01]  /*0030*/  ELECT P0, URZ, PT ;  /* 0x00000000003f782f */ /* 0x000fe20003800000 */
[----:B------:R-:W-:Y:S01]  /*0040*/  BSSY B0, `(.L_x_0) ;  /* 0x0000015000007945 */ /* 0x000fe20003800000 */
[--C-:B0-----:R-:W-:Y:S02]  /*0050*/  SHF.R.U32.HI R0, RZ, 0x5, R2.reuse ;  /* 0x00000005ff007819 */ /* 0x101fe40000011602 */
[----:B------:R-:W-:-:S03]  /*0060*/  SHF.R.U32.HI R2, RZ, 0x7, R2 ;  /* 0x00000007ff027819 */ /* 0x000fc60000011602 */
[----:B------:R-:W0:Y:S04]  /*0070*/  SHFL.IDX PT, R3, R0, RZ, 0x1f ;  /* 0x00001fff00037589 */ /* 0x000e2800000e0000 */
[----:B------:R-:W1:Y:S01]  /*0080*/  SHFL.IDX PT, R2, R2, RZ, 0x1f ;  /* 0x00001fff02027589 */ /* 0x000e6200000e0000 */
[----:B0-----:R-:W-:Y:S02]  /*0090*/  R2UR UR4, R3 ;  /* 0x00000000030472ca */ /* 0x001fe400000e0000 */
[----:B-1----:R-:W-:-:S11]  /*00a0*/  R2UR UR6, R2 ;  /* 0x00000000020672ca */ /* 0x002fd600000e0000 */
[----:B------:R-:W-:Y:S02]  /*00b0*/  USHF.R.S32.HI UR5, URZ, 0x1f, UR4 ;  /* 0x0000001f3f057899 */ /* 0x000fe40008011404 */
[----:B------:R-:W-:Y:S02]  /*00c0*/  ISETP.NE.OR P0, PT, RZ, UR4, !P0 ;  /* 0x00000004ff007c0c */ /* 0x000fe4000c705670 */
[----:B------:R-:W-:-:S04]  /*00d0*/  ULEA.HI UR5, UR5, UR4, URZ, 0x2 ;  /* 0x0000000405057291 */ /* 0x000fc8000f8f103f */
[----:B------:R-:W-:-:S04]  /*00e0*/  ULOP3.LUT UR5, UR5, 0xfffffffc, URZ, 0xc0, !UPT ;  /* 0xfffffffc05057892 */ /* 0x000fc8000f8ec03f */
[----:B------:R-:W-:-:S03]  /*00f0*/  UIADD3 UR8, UR4, -UR5, URZ ;  /* 0x8000000504087290 */ /* 0x000fc6000fffe03f */
[----:B------:R-:W-:Y:S09]  /*0100*/  @P0 BRA `(.L_x_1) ;  /* 0x0000000000200947 */ /* 0x000ff20003800000 */
[----:B------:R-:W-:Y:S02]  /*0110*/  ULDC.64 UR4, c[0x0][0x198] ;  /* 0x0000660000047ab9 */ /* 0x000fe40000000a00 */
[----:B------:R-:W-:Y:S02]  /*0120*/  UIADD3 UR10, UP0, UR4, 0xf0, URZ ;  /* 0x000000f0040a7890 */ /* 0x000fe4000ff1e03f */
[----:B------:R-:W-:Y:S02]  /*0130*/  UIADD3 UR4, UP1, UR4, 0x1f0, URZ ;  /* 0x000001f004047890 */ /* 0x000fe4000ff3e03f */
[----:B------:R-:W-:Y:S02]  /*0140*/  UIADD3.X UR11, URZ, UR5, URZ, UP0, !UPT ;  /* 0x000000053f0b7290 */ /* 0x000fe400087fe43f */
[----:B------:R-:W-:-:S07]  /*0150*/  UIADD3.X UR5, URZ, UR5, URZ, UP1, !UPT ;  /* 0x000000053f057290 */ /* 0x000fce0008ffe43f */
[----:B------:R0:W-:Y:S02]  /*0160*/  UTMACCTL.PF [UR10] ;  /* 0x000000000a0079b9 */ /* 0x0001e40008040000 */
[----:B------:R0:W-:Y:S02]  /*0170*/  UTMACCTL.PF [UR4] ;  /* 0x00000000040079b9 */ /* 0x0001e40008040000 */
[----:B0-----:R-:W-:Y:S01]  /*0180*/  NOP ;  /* 0x0000000000007918 */ /* 0x001fe20000000000 */
.L_x_1:
[----:B------:R-:W-:Y:S05]  /*0190*/  BSYNC B0 ;  /* 0x0000000000007941 */ /* 0x000fea0003800000 */
.L_x_0:
[----:B------:R-:W0:Y:S01]  /*01a0*/  SHFL.IDX PT, R2, R0, RZ, 0x1f ;  /* 0x00001fff00027589 */ /* 0x000e2200000e0000 */
[----:B------:R-:W-:Y:S01]  /*01b0*/  UISETP.NE.AND UP0, UPT, UR8, 0x3, UPT ;  /* 0x000000030800788c */ /* 0x000fe2000bf05270 */
[----:B------:R-:W-:Y:S01]  /*01c0*/  ISETP.NE.AND P1, PT, RZ, UR6, PT ;  /* 0x00000006ff007c0c */ /* 0x000fe2000bf25270 */
[----:B------:R-:W-:Y:S02]  /*01d0*/  UIADD3 UR10, UR6, -0x1, URZ ;  /* 0xffffffff060a7890 */ /* 0x000fe4000fffe03f */
[----:B------:R-:W-:Y:S02]  /*01e0*/  UISETP.EQ.OR UP0, UPT, UR8, URZ, !UP0 ;  /* 0x0000003f0800728c */ /* 0x000fe4000c702670 */
[----:B------:R-:W-:Y:S02]  /*01f0*/  UISETP.GE.U32.AND UP1, UPT, UR10, 0x2, UPT ;  /* 0x000000020a00788c */ /* 0x000fe4000bf26070 */
[----:B------:R-:W-:-:S04]  /*0200*/  UISETP.EQ.AND UP0, UPT, UR6, URZ, UP0 ;  /* 0x0000003f0600728c */ /* 0x000fc80008702270 */
[----:B------:R-:W-:-:S04]  /*0210*/  USEL UR4, URZ, 0x1, !UP0 ;  /* 0x000000013f047887 */ /* 0x000fc8000c000000 */
[----:B------:R-:W-:Y:S01]  /*0220*/  USEL UR4, UR4, 0x2, UP1 ;  /* 0x0000000204047887 */ /* 0x000fe20008800000 */
[----:B0-----:R-:W-:-:S05]  /*0230*/  ISETP.NE.AND P0, PT, R2, RZ, PT ;  /* 0x000000ff0200720c */ /* 0x001fca0003f05270 */
[----:B------:R-:W-:-:S05]  /*0240*/  IMAD.U32 R2, RZ, RZ, UR4 ;  /* 0x00000004ff027e24 */ /* 0x000fca000f8e00ff */
[----:B------:R0:W-:Y:S03]  /*0250*/  STL [R1+0x1f4], R2 ;  /* 0x0001f40201007387 */ /* 0x0001e60000100800 */
[----:B------:R-:W-:Y:S05]  /*0260*/  @P0 BRA `(.L_x_2) ;  /* 0x00000000008c0947 */ /* 0x000fea0003800000 */
[----:B------:R-:W-:Y:S01]  /*0270*/  ELECT P0, URZ, PT ;  /* 0x00000000003f782f */ /* 0x000fe20003800000 */
[----:B------:R-:W-:-:S12]  /*0280*/  BSSY B0, `(.L_x_2) ;  /* 0x0000021000007945 */ /* 0x000fd80003800000 */
[----:B------:R-:W-:Y:S05]  /*0290*/  @!P0 BRA `(.L_x_3) ;  /* 0x00000000007c8947 */ /* 0x000fea0003800000 */
[----:B------:R-:W1:Y:S01]  /*02a0*/  S2UR UR9, SR_CgaCtaId ;  /* 0x00000000000979c3 */ /* 0x000e620000008800 */
[----:B------:R-:W-:Y:S01]  /*02b0*/  UMOV UR4, 0x400 ;  /* 0x0000040000047882 */ /* 0x000fe20000000000 */
[----:B------:R-:W-:Y:S01]  /*02c0*/  UMOV UR5, 0x1 ;  /* 0x0000000100057882 */ /* 0x000fe20000000000 */
[----:B------:R-:W-:Y:S02]  /*02d0*/  UMOV UR6, 0x100 ;  /* 0x0000010000067882 */ /* 0x000fe40000000000 */
[----:B------:R-:W-:-:S04]  /*02e0*/  UIADD3 UR6, -UR6, 0x100000, URZ ;  /* 0x0010000006067890 */ /* 0x000fc8000fffe13f */
[----:B------:R-:W-:Y:S02]  /*02f0*/  USHF.L.U32 UR7, UR6, 0xb, URZ ;  /* 0x0000000b06077899 */ /* 0x000fe4000800063f */
[----:B------:R-:W-:Y:S02]  /*0300*/  USHF.L.U32 UR6, UR6, 0x1, URZ ;  /* 0x0000000106067899 */ /* 0x000fe4000800063f */
[----:B-1----:R-:W-:Y:S02]  /*0310*/  ULEA UR9, UR9, UR4, 0x18 ;  /* 0x0000000409097291 */ /* 0x002fe4000f8ec03f */
[----:B------:R-:W-:-:S04]  /*0320*/  UIADD3 UR4, -UR5, 0x100000, URZ ;  /* 0x0010000005047890 */ /* 0x000fc8000fffe13f */
[----:B------:R-:W-:Y:S02]  /*0330*/  USHF.L.U32 UR5, UR4, 0xb, URZ ;  /* 0x0000000b04057899 */ /* 0x000fe4000800063f */
[----:B------:R-:W-:Y:S01]  /*0340*/  USHF.L.U32 UR4, UR4, 0x1, URZ ;  /* 0x0000000104047899 */ /* 0x000fe2000800063f */
[----:B------:R-:W1:Y:S11]  /*0350*/  FENCE.VIEW.ASYNC.S ;  /* 0x00000000000073c6 */ /* 0x000e760000000000 */
[----:B-1----:R1:W2:Y:S01]  /*0360*/  SYNCS.EXCH.64 URZ, [UR9], UR4 ;  /* 0x00000004093f75b2 */ /* 0x0022a20008000100 */
[----:B------:R1:W3:Y:S01]  /*0370*/  SYNCS.EXCH.64 URZ, [UR9+0x48], UR6 ;  /* 0x00004806093f75b2 */ /* 0x0002e20008000100 */
[----:B------:R1:W4:Y:S01]  /*0380*/  SYNCS.EXCH.64 URZ, [UR9+0x8], UR4 ;  /* 0x00000804093f75b2 */ /* 0x0003220008000100 */
[----:B------:R1:W0:Y:S01]  /*0390*/  SYNCS.EXCH.64 URZ, [UR9+0x50], UR6 ;  /* 0x00005006093f75b2 */ /* 0x0002220008000100 */
        /* <DEDUP_REMOVED lines=13> */
[----:B------:R1:W0:Y:S02]  /*0470*/  SYNCS.EXCH.64 URZ, [UR9+0x88], UR6 ;  /* 0x00008806093f75b2 */ /* 0x0002240008000100 */
[----:B-1----:R-:W-:Y:S01]  /*0480*/  NOP ;  /* 0x0000000000007918 */ /* 0x002fe20000000000 */
.L_x_3:
[----:B------:R-:W-:Y:S05]  /*0490*/  BSYNC B0 ;  /* 0x0000000000007941 */ /* 0x000fea0003800000 */
.L_x_2:
[----:B------:R-:W1:Y:S01]  /*04a0*/  SHFL.IDX PT, R0, R0, RZ, 0x1f ;  /* 0x00001fff00007589 */ /* 0x000e6200000e0000 */
[----:B0-----:R-:W0:Y:S01]  /*04b0*/  LDC R2, c[0x0][0x65c] ;  /* 0x00019700ff027b82 */ /* 0x001e220000000800 */
[----:B------:R-:W-:Y:S01]  /*04c0*/  ELECT P0, URZ, PT ;  /* 0x00000000003f782f */ /* 0x000fe20003800000 */
[----:B------:R-:W-:Y:S01]  /*04d0*/  IMAD.MOV.U32 R3, RZ, RZ, RZ ;  /* 0x000000ffff037224 */ /* 0x000fe200078e00ff */
[----:B------:R-:W-:Y:S01]  /*04e0*/  UMOV UR4, 0x20 ;  /* 0x0000002000047882 */ /* 0x000fe20000000000 */
[----:B------:R-:W-:Y:S01]  /*04f0*/  NOP ;  /* 0x0000000000007918 */ /* 0x000fe20000000000 */
[----:B------:R-:W-:Y:S01]  /*0500*/  NOP ;  /* 0x0000000000007918 */ /* 0x000fe20000000000 */
[----:B-1----:R-:W-:Y:S02]  /*0510*/  ISETP.NE.OR P0, PT, R0, RZ, !P0 ;  /* 0x000000ff0000720c */ /* 0x002fe40004705670 */
[----:B0-----:R-:W-:Y:S01]  /*0520*/  ISETP.NE.AND P4, PT, R2, 0x1, PT ;  /* 0x000000010200780c */ /* 0x001fe20003f85270 */
[----:B------:R-:W0:Y:S01]  /*0530*/  S2R R0, SR_CTAID.Y ;  /* 0x0000000000007919 */ /* 0x000e220000002600 */
[----:B------:R-:W1:Y:S09]  /*0540*/  S2R R2, SR_CTAID.X ;  /* 0x0000000000027919 */ /* 0x000e720000002500 */
[----:B------:R-:W-:Y:S01]  /*0550*/  VOTEU.ALL UP0, P0 ;  /* 0x00000000003f7886 */ /* 0x000fe20000000000 */
[----:B------:R-:W-:Y:S01]  /*0560*/  VOTEU.ALL UP1, P0 ;  /* 0x00000000003f7886 */ /* 0x000fe20000020000 */
[----:B------:R-:W1:Y:S01]  /*0570*/  @P4 LDC R7, c[0x0][0x10] ;  /* 0x00000400ff074b82 */ /* 0x000e620000000800 */
[----:B------:R-:W-:-:S02]  /*0580*/  @P4 IMAD.MOV.U32 R5, RZ, RZ, RZ ;  /* 0x000000ffff054224 */ /* 0x000fc400078e00ff */
[----:B------:R-:W-:Y:S01]  /*0590*/  @P4 IMAD.MOV.U32 R11, RZ, RZ, RZ ;  /* 0x000000ffff0b4224 */ /* 0x000fe200078e00ff */
[----:B------:R-:W-:Y:S01]  /*05a0*/  @!UP0 UMOV UR6, 0x400 ;  /* 0x0000040000068882 */ /* 0x000fe20000000000 */
[----:B------:R-:W-:-:S04]  /*05b0*/  @!UP0 UIADD3 UR4, -UR4, 0x100000, URZ ;  /* 0x0010000004048890 */ /* 0x000fc8000fffe13f */
[----:B------:R-:W-:Y:S02]  /*05c0*/  @!UP0 USHF.L.U32 UR5, UR4, 0xb, URZ ;  /* 0x0000000b04058899 */ /* 0x000fe4000800063f */
[----:B------:R-:W-:Y:S01]  /*05d0*/  @!UP0 USHF.L.U32 UR4, UR4, 0x1, URZ ;  /* 0x0000000104048899 */ /* 0x000fe2000800063f */
[----:B------:R-:W5:Y:S08]  /*05e0*/  @!P4 LDC R9, c[0x0][0xc] ;  /* 0x00000300ff09cb82 */ /* 0x000f700000000800 */
[----:B------:R-:W2:Y:S01]  /*05f0*/  @!UP0 S2UR UR7, SR_CgaCtaId ;  /* 0x00000000000789c3 */ /* 0x000ea20000008800 */
[----:B0-----:R-:W-:-:S04]  /*0600*/  @P4 IMAD.MOV.U32 R4, RZ, RZ, R0 ;  /* 0x000000ffff044224 */ /* 0x001fc800078e0000 */
[----:B-1----:R-:W-:-:S04]  /*0610*/  @P4 IMAD.WIDE.U32 R6, R2, R7, R4 ;  /* 0x0000000702064225 */ /* 0x002fc800078e0004 */
[----:B------:R-:W-:Y:S02]  /*0620*/  @P4 IMAD.MOV.U32 R10, RZ, RZ, R6 ;  /* 0x000000ffff0a4224 */ /* 0x000fe400078e0006 */
[----:B------:R-:W-:Y:S02]  /*0630*/  @P4 IMAD.IADD R14, R7, 0x1, R11 ;  /* 0x00000001070e4824 */ /* 0x000fe400078e020b */
[----:B-----5:R-:W-:-:S04]  /*0640*/  @!P4 IMAD.WIDE.U32 R4, R9, R0, R2 ;  /* 0x000000000904c225 */ /* 0x020fc800078e0002 */
[----:B------:R-:W-:Y:S02]  /*0650*/  @!P4 IMAD.MOV.U32 R10, RZ, RZ, R4 ;  /* 0x000000ffff0ac224 */ /* 0x000fe400078e0004 */
[----:B------:R-:W-:Y:S01]  /*0660*/  @!P4 IMAD.MOV.U32 R14, RZ, RZ, R5 ;  /* 0x000000ffff0ec224 */ /* 0x000fe200078e0005 */
[----:B--2---:R-:W-:Y:S02]  /*0670*/  @!UP0 ULEA UR6, UR7, UR6, 0x18 ;  /* 0x0000000607068291 */ /* 0x004fe4000f8ec03f */
[----:B------:R0:W-:Y:S01]  /*0680*/  STL [R1+0x200], R10 ;  /* 0x0002000a01007387 */ /* 0x0001e20000100800 */
[----:B------:R-:W-:-:S03]  /*0690*/  VOTEU.ALL UP0, P0 ;  /* 0x00000000003f7886 */ /* 0x000fc60000000000 */
[----:B------:R0:W-:Y:S04]  /*06a0*/  STL [R1+0x1f8], R14 ;  /* 0x0001f80e01007387 */ /* 0x0001e80000100800 */
[----:B------:R-:W1:Y:S02]  /*06b0*/  FENCE.VIEW.ASYNC.S ;  /* 0x00000000000073c6 */ /* 0x000e640000000000 */
[----:B-1----:R0:W3:Y:S01]  /*06c0*/  @!UP0 SYNCS.EXCH.64 URZ, [UR6+0xa0], UR4 ;  /* 0x0000a004063f85b2 */ /* 0x0020e20008000100 */
[----:B------:R0:W3:Y:S01]  /*06d0*/  @!UP1 SYNCS.EXCH.64 URZ, [UR6+0xa8], UR4 ;  /* 0x0000a804063f95b2 */ /* 0x0000e20008000100 */
[----:B------:R-:W-:Y:S01]  /*06e0*/  NOP ;  /* 0x0000000000007918 */ /* 0x000fe20000000000 */
[----:B---34-:R-:W-:Y:S06]  /*06f0*/  BAR.SYNC.DEFER_BLOCKING 0x0 ;  /* 0x0000000000007b1d */ /* 0x018fec0000010000 */
[----:B0-----:R-:W-:Y:S05]  /*0700*/  @!P1 BRA `(.L_x_4) ;  /* 0x0000016c00b49947 */ /* 0x001fea0003800000 */
[----:B------:R-:W-:-:S06]  /*0710*/  UISETP.GT.U32.AND UP0, UPT, UR10, 0x1, UPT ;  /* 0x000000010a00788c */ /* 0x000fcc000bf04070 */
[----:B------:R-:W-:-:S13]  /*0720*/  PLOP3.LUT P0, PT, PT, PT, UP0, 0x80, 0x0 ;  /* 0x000000000000781c */ /* 0x000fda0003f0f008 */
[----:B------:R-:W-:Y:S05]  /*0730*/  @P0 EXIT ;  /* 0x000000000000094d */ /* 0x000fea0003800000 */
[----:B------:R-:W-:Y:S01]  /*0740*/  IMAD.MOV.U32 R5, RZ, RZ, -0x1 ;  /* 0xffffffffff057424 */ /* 0x000fe200078e00ff */
[----:B------:R-:W-:Y:S01]  /*0750*/  ULDC.64 UR4, c[0x0][0x650] ;  /* 0x0001940000047ab9 */ /* 0x000fe20000000a00 */
[----:B------:R-:W-:Y:S01]  /*0760*/  IMAD.MOV.U32 R6, RZ, RZ, -0x1 ;  /* 0xffffffffff067424 */ /* 0x000fe200078e00ff */
[----:B------:R-:W-:Y:S01]  /*0770*/  ISETP.GE.U32.AND P0, PT, R10, UR4, PT ;  /* 0x000000040a007c0c */ /* 0x000fe2000bf06070 */
[----:B------:R-:W-:Y:S01]  /*0780*/  UMOV UR4, 0xffffffff ;  /* 0xffffffff00047882 */ /* 0x000fe20000000000 */
[----:B------:R0:W-:Y:S01]  /*0790*/  STL [R1+0x210], R5 ;  /* 0x0002100501007387 */ /* 0x0001e20000100800 */
[----:B------:R-:W-:Y:S02]  /*07a0*/  PRMT R4, RZ, 0x7610, R4 ;  /* 0x00007610ff047816 */ /* 0x000fe40000000004 */
[----:B------:R-:W-:Y:S01]  /*07b0*/  ISETP.GE.U32.AND.EX P0, PT, R14, UR5, PT, P0 ;  /* 0x000000050e007c0c */ /* 0x000fe2000bf06100 */
[----:B------:R1:W-:Y:S01]  /*07c0*/  STL [R1+0x214], R6 ;  /* 0x0002140601007387 */ /* 0x0003e20000100800 */
[----:B0-----:R-:W-:-:S05]  /*07d0*/  IMAD.U32 R5, RZ, RZ, UR4 ;  /* 0x00000004ff057e24 */ /* 0x001fca000f8e00ff */
[----:B------:R1:W-:Y:S06]  /*07e0*/  STL [R1+0x208], R5 ;  /* 0x0002080501007387 */ /* 0x0003ec0000100800 */
[----:B------:R-:W-:Y:S05]  /*07f0*/  @P0 BRA `(.L_x_5) ;  /* 0x0000000400740947 */ /* 0x000fea0003800000 */
[----:B------:R-:W-:Y:S01]  /*0800*/  ULDC.64 UR12, c[0x0][0x628] ;  /* 0x00018a00000c7ab9 */ /* 0x000fe20000000a00 */
[----:B------:R-:W0:Y:S01]  /*0810*/  LDC.64 R12, c[0x0][0x620] ;  /* 0x00018800ff0c7b82 */ /* 0x000e220000000a00 */
[----:B------:R-:W-:Y:S01]  /*0820*/  ISETP.NE.U32.AND P0, PT, RZ, UR12, PT ;  /* 0x0000000cff007c0c */ /* 0x000fe2000bf05070 */
[----:B------:R-:W-:Y:S01]  /*0830*/  ULDC UR11, c[0x0][0x630] ;  /* 0x00018c00000b7ab9 */ /* 0x000fe20000000800 */
[----:B------:R-:W-:Y:S02]  /*0840*/  R2UR UR4, R10 ;  /* 0x000000000a0472ca */ /* 0x000fe400000e0000 */
[----:B------:R-:W-:Y:S02]  /*0850*/  ISETP.NE.AND.EX P0, PT, RZ, UR13, PT, P0 ;  /* 0x0000000dff007c0c */ /* 0x000fe4000bf05300 */
[----:B------:R-:W-:-:S11]  /*0860*/  R2UR UR5, R14 ;  /* 0x000000000e0572ca */ /* 0x000fd600000e0000 */
[----:B------:R-:W-:Y:S05]  /*0870*/  @!P0 BRA `(.L_x_6) ;  /* 0x0000000000308947 */ /* 0x000fea0003800000 */
[----:B------:R-:W-:Y:S01]  /*0880*/  R2UR UR4, R10 ;  /* 0x000000000a0472ca */ /* 0x000fe200000e0000 */
[----:B------:R-:W-:Y:S01]  /*0890*/  ULDC UR8, c[0x0][0x634] ;  /* 0x00018d0000087ab9 */ /* 0x000fe20000000800 */
[----:B------:R-:W-:-:S11]  /*08a0*/  R2UR UR10, R14 ;  /* 0x000000000e0a72ca */ /* 0x000fd600000e0000 */
[----:B------:R-:W-:-:S04]  /*08b0*/  UIADD3 UR8, UP0, UR4, UR8, URZ ;  /* 0x0000000804087290 */ /* 0x000fc8000ff1e03f */
[----:B------:R-:W-:-:S04]  /*08c0*/  UIADD3.X UR10, URZ, UR10, URZ, UP0, !UPT ;  /* 0x0000000a3f0a7290 */ /* 0x000fc800087fe43f */
[----:B------:R-:W-:-:S04]  /*08d0*/  UIMAD.WIDE.U32 UR4, UR10, UR12, URZ ;  /* 0x0000000c0a0472a5 */ /* 0x000fc8000f8e003f */
[----:B------:R-:W-:Y:S02]  /*08e0*/  UIMAD.WIDE.U32 UR6, UP0, UR8, UR13, UR4 ;  /* 0x0000000d080672a5 */ /* 0x000fe4000f800004 */
[----:B------:R-:W-:Y:S02]  /*08f0*/  UIMAD.WIDE.U32 UR4, UR8, UR12, URZ ;  /* 0x0000000c080472a5 */ /* 0x000fe4000f8e003f */
[----:B------:R-:W-:Y:S02]  /*0900*/  UIADD3.X UR9, URZ, URZ, URZ, UP0, !UPT ;  /* 0x0000003f3f097290 */ /* 0x000fe400087fe43f */
[----:B------:R-:W-:Y:S01]  /*0910*/  UIADD3 URZ, UP0, UR5, UR6, URZ ;  /* 0x00000006053f7290 */ /* 0x000fe2000ff1e03f */
[----:B------:R-:W-:-:S03]  /*0920*/  UMOV UR8, UR7 ;  /* 0x0000000700087c82 */ /* 0x000fc60008000000 */
[----:B------:R-:W-:-:S12]  /*0930*/  UIMAD.WIDE.U32.X UR4, UR10, UR13, UR8, UP0 ;  /* 0x0000000d0a0472a5 */ /* 0x000fd800080e0408 */
.L_x_6:
[----:B------:R-:W-:Y:S01]  /*0940*/  USHF.R.U64 UR6, UR4, UR11, UR5 ;  /* 0x0000000b04067299 */ /* 0x000fe20008001205 */
[----:B------:R-:W2:Y:S01]  /*0950*/  LDC R8, c[0x0][0x618] ;  /* 0x00018600ff087b82 */ /* 0x000ea20000000800 */
[----:B------:R-:W-:Y:S01]  /*0960*/  USHF.R.U32.HI UR4, URZ, UR11, UR5 ;  /* 0x0000000b3f047299 */ /* 0x000fe20008011605 */
[----:B------:R-:W-:Y:S01]  /*0970*/  I2FP.F32.U32 R3, R2 ;  /* 0x0000000200037245 */ /* 0x000fe20000201000 */
[----:B------:R-:W-:Y:S01]  /*0980*/  IMAD.MOV.U32 R4, RZ, RZ, R10 ;  /* 0x000000ffff047224 */ /* 0x000fe200078e000a */
[----:B------:R-:W-:Y:S01]  /*0990*/  ULDC UR5, c[0x0][0x150] ;  /* 0x0000540000057ab9 */ /* 0x000fe20000000800 */
[----:B------:R-:W-:Y:S01]  /*09a0*/  IADD3 R9, P0, RZ, -UR6, RZ ;  /* 0x80000006ff097c10 */ /* 0x000fe2000ff1e0ff */
[----:B-1----:R-:W-:Y:S02]  /*09b0*/  IMAD.MOV.U32 R5, RZ, RZ, R14 ;  /* 0x000000ffff057224 */ /* 0x002fe400078e000e */
[----:B------:R-:W-:Y:S01]  /*09c0*/  FMUL R3, R3, UR5 ;  /* 0x0000000503037c20 */ /* 0x000fe20008400000 */
[----:B------:R-:W1:Y:S01]  /*09d0*/  LDC.64 R18, c[0x0][0x640] ;  /* 0x00019000ff127b82 */ /* 0x000e620000000a00 */
[----:B------:R-:W-:Y:S01]  /*09e0*/  IMAD.X R11, RZ, RZ, ~UR4, P0 ;  /* 0x80000004ff0b7e24 */ /* 0x000fe200080e06ff */
[----:B------:R-:W-:Y:S01]  /*09f0*/  ULDC UR4, c[0x0][0x154] ;  /* 0x0000550000047ab9 */ /* 0x000fe20000000800 */
[----:B0-----:R-:W-:-:S02]  /*0a00*/  IMAD.WIDE.U32 R4, R9, R12, R4 ;  /* 0x0000000c09047225 */ /* 0x001fc400078e0004 */
[----:B------:R-:W0:Y:S02]  /*0a10*/  F2I.U32.TRUNC.NTZ R3, R3 ;  /* 0x0000000300037305 */ /* 0x000e24000020f000 */
[----:B------:R-:W-:Y:S01]  /*0a20*/  IMAD R6, R11, R12, RZ ;  /* 0x0000000c0b067224 */ /* 0x000fe200078e02ff */
[----:B------:R-:W3:Y:S03]  /*0a30*/  LDC R10, c[0x0][0x608] ;  /* 0x00018200ff0a7b82 */ /* 0x000ee60000000800 */
[----:B------:R-:W-:-:S04]  /*0a40*/  IMAD R9, R9, R13, R6 ;  /* 0x0000000d09097224 */ /* 0x000fc800078e0206 */
[----:B------:R-:W-:Y:S01]  /*0a50*/  IMAD.IADD R5, R5, 0x1, R9 ;  /* 0x0000000105057824 */ /* 0x000fe200078e0209 */
[----:B------:R-:W4:Y:S01]  /*0a60*/  LDC R7, c[0x0][0x144] ;  /* 0x00005100ff077b82 */ /* 0x000f220000000800 */
[----:B------:R-:W-:Y:S02]  /*0a70*/  IMAD.MOV.U32 R9, RZ, RZ, 0x1 ;  /* 0x00000001ff097424 */ /* 0x000fe400078e00ff */
[----:B0-----:R-:W-:Y:S01]  /*0a80*/  IMAD.MOV R6, RZ, RZ, -R3 ;  /* 0x000000ffff067224 */ /* 0x001fe200078e0a03 */
[----:B--2---:R-:W-:Y:S02]  /*0a90*/  SHF.R.U64 R12, R4, R8, R5 ;  /* 0x00000008040c7219 */ /* 0x004fe40000001205 */
[----:B------:R-:W-:Y:S02]  /*0aa0*/  I2FP.F32.U32 R4, R0 ;  /* 0x0000000000047245 */ /* 0x000fe40000201000 */
[----:B------:R-:W0:Y:S01]  /*0ab0*/  LDC R14, c[0x0][0x658] ;  /* 0x00019600ff0e7b82 */ /* 0x000e220000000800 */
[----:B-1----:R-:W-:-:S02]  /*0ac0*/  ISETP.NE.U32.AND P0, PT, R18, RZ, PT ;  /* 0x000000ff1200720c */ /* 0x002fc40003f05070 */
[----:B------:R-:W-:Y:S01]  /*0ad0*/  FMUL R4, R4, UR4 ;  /* 0x0000000404047c20 */ /* 0x000fe20008400000 */
[----:B------:R-:W-:Y:S01]  /*0ae0*/  SHF.R.U32.HI R3, RZ, R8, R5 ;  /* 0x00000008ff037219 */ /* 0x000fe20000011605 */
[----:B------:R-:W-:Y:S01]  /*0af0*/  IMAD.MOV.U32 R5, RZ, RZ, -0x1 ;  /* 0xffffffffff057424 */ /* 0x000fe200078e00ff */
[----:B------:R-:W-:Y:S01]  /*0b00*/  ISETP.NE.AND.EX P0, PT, R19, RZ, PT, P0 ;  /* 0x000000ff1300720c */ /* 0x000fe20003f05300 */
[----:B------:R1:W2:Y:S01]  /*0b10*/  F2I.U32.TRUNC.NTZ R11, R4 ;  /* 0x00000004000b7305 */ /* 0x0002a2000020f000 */
[----:B------:R-:W1:Y:S01]  /*0b20*/  LDC R13, c[0x0][0x148] ;  /* 0x00005200ff0d7b82 */ /* 0x000e620000000800 */
[-CC-:B---3--:R-:W-:Y:S02]  /*0b30*/  SHF.R.U64 R23, R12, R10.reuse, R3.reuse ;  /* 0x0000000a0c177219 */ /* 0x188fe40000001203 */
[----:B------:R-:W-:-:S05]  /*0b40*/  SHF.R.U32.HI R3, RZ, R10, R3 ;  /* 0x0000000aff037219 */ /* 0x000fca0000011603 */
[----:B------:R-:W3:Y:S01]  /*0b50*/  LDC R17, c[0x0][0x600] ;  /* 0x00018000ff117b82 */ /* 0x000ee20000000800 */
[----:B----4-:R-:W-:-:S07]  /*0b60*/  IMAD R8, R7, R6, R2 ;  /* 0x0000000607087224 */ /* 0x010fce00078e0202 */
[----:B------:R-:W4:Y:S01]  /*0b70*/  LDC R16, c[0x0][0x648] ;  /* 0x00019200ff107b82 */ /* 0x000f220000000800 */
[-C--:B0-----:R-:W-:Y:S02]  /*0b80*/  SHF.L.U32 R2, R5, R14.reuse, RZ ;  /* 0x0000000e05027219 */ /* 0x081fe400000006ff */
[--C-:B------:R-:W-:Y:S02]  /*0b90*/  SHF.R.U64 R22, R23, R14, R3.reuse ;  /* 0x0000000e17167219 */ /* 0x100fe40000001203 */
[----:B------:R-:W-:Y:S02]  /*0ba0*/  LOP3.LUT R10, RZ, R2, RZ, 0x33, !PT ;  /* 0x00000002ff0a7212 */ /* 0x000fe400078e33ff */
[-C--:B------:R-:W-:Y:S01]  /*0bb0*/  SHF.R.U32.HI R3, RZ, R14.reuse, R3 ;  /* 0x0000000eff037219 */ /* 0x080fe20000011603 */
[----:B------:R-:W0:Y:S01]  /*0bc0*/  LDC R21, c[0x0][0x638] ;  /* 0x00018e00ff157b82 */ /* 0x000e220000000800 */
[----:B------:R-:W-:Y:S01]  /*0bd0*/  SHF.L.U32 R9, R9, R14, RZ ;  /* 0x0000000e09097219 */ /* 0x000fe200000006ff */
[----:B------:R-:W-:-:S06]  /*0be0*/  IMAD.MOV.U32 R2, RZ, RZ, R22 ;  /* 0x000000ffff027224 */ /* 0x000fcc00078e0016 */
[----:B------:R-:W0:Y:S01]  /*0bf0*/  LDC R20, c[0x0][0x610] ;  /* 0x00018400ff147b82 */ /* 0x000e220000000800 */
[----:B-12---:R-:W-:Y:S05]  /*0c00*/  @!P0 BRA `(.L_x_7) ;  /* 0x0000000000288947 */ /* 0x006fea0003800000 */
[----:B------:R-:W1:Y:S02]  /*0c10*/  LDC R7, c[0x0][0x64c] ;  /* 0x00019300ff077b82 */ /* 0x000e640000000800 */
[----:B-1----:R-:W-:-:S05]  /*0c20*/  IADD3 R7, P0, R22, R7, RZ ;  /* 0x0000000716077210 */ /* 0x002fca0007f1e0ff */
[----:B------:R-:W-:-:S04]  /*0c30*/  IMAD.X R15, RZ, RZ, R3, P0 ;  /* 0x000000ffff0f7224 */ /* 0x000fc800000e0603 */
[----:B------:R-:W-:-:S04]  /*0c40*/  IMAD.WIDE.U32 R2, R15, R18, RZ ;  /* 0x000000120f027225 */ /* 0x000fc800078e00ff */
[----:B------:R-:W-:-:S04]  /*0c50*/  IMAD.WIDE.U32 R4, P0, R7, R19, R2 ;  /* 0x0000001307047225 */ /* 0x000fc80007800002 */
[----:B------:R-:W-:-:S04]  /*0c60*/  IMAD.WIDE.U32 R2, R7, R18, RZ ;  /* 0x0000001207027225 */ /* 0x000fc800078e00ff */
[----:B------:R-:W-:Y:S01]  /*0c70*/  IMAD.X R7, RZ, RZ, RZ, P0 ;  /* 0x000000ffff077224 */ /* 0x000fe200000e06ff */
[----:B------:R-:W-:Y:S01]  /*0c80*/  IADD3 RZ, P0, R3, R4, RZ ;  /* 0x0000000403ff7210 */ /* 0x000fe20007f1e0ff */
[----:B------:R-:W-:-:S04]  /*0c90*/  IMAD.MOV.U32 R6, RZ, RZ, R5 ;  /* 0x000000ffff067224 */ /* 0x000fc800078e0005 */
[----:B------:R-:W-:-:S08]  /*0ca0*/  IMAD.WIDE.U32.X R2, R15, R19, R6, P0 ;  /* 0x000000130f027225 */ /* 0x000fd000000e0406 */
.L_x_7:
[----:B----4-:R-:W-:Y:S01]  /*0cb0*/  SHF.R.U64 R2, R2, R16, R3 ;  /* 0x0000001002027219 */ /* 0x010fe20000001203 */
[----:B---3--:R-:W-:Y:S01]  /*0cc0*/  VIADD R3, R17, 0xffffffff ;  /* 0xffffffff11037836 */ /* 0x008fe20000000000 */
[----:B------:R-:W-:Y:S01]  /*0cd0*/  LOP3.LUT R10, R23, R10, RZ, 0xc0, !PT ;  /* 0x0000000a170a7212 */ /* 0x000fe200078ec0ff */
[----:B------:R-:W-:Y:S02]  /*0ce0*/  IMAD.MOV R11, RZ, RZ, -R11 ;  /* 0x000000ffff0b7224 */ /* 0x000fe400078e0a0b */
[----:B------:R-:W-:Y:S01]  /*0cf0*/  IMAD.MOV R4, RZ, RZ, -R2 ;  /* 0x000000ffff047224 */ /* 0x000fe200078e0a02 */
[----:B------:R-:W-:Y:S01]  /*0d00*/  LOP3.LUT R3, R12, R3, RZ, 0xc0, !PT ;  /* 0x000000030c037212 */ /* 0x000fe200078ec0ff */
[----:B------:R-:W-:Y:S02]  /*0d10*/  @P4 IMAD R8, R13, R11, R0 ;  /* 0x0000000b0d084224 */ /* 0x000fe400078e0200 */
[----:B------:R-:W-:Y:S02]  /*0d20*/  IMAD R9, R9, R2, R10 ;  /* 0x0000000209097224 */ /* 0x000fe400078e020a */
[----:B0-----:R-:W-:-:S02]  /*0d30*/  IMAD R0, R4, R21, R22 ;  /* 0x0000001504007224 */ /* 0x001fc400078e0216 */
[----:B------:R-:W-:Y:S02]  /*0d40*/  IMAD R8, R9, R20, R8 ;  /* 0x0000001409087224 */ /* 0x000fe400078e0208 */
[----:B------:R-:W-:Y:S02]  /*0d50*/  IMAD R3, R0, R17, R3 ;  /* 0x0000001100037224 */ /* 0x000fe400078e0203 */
[----:B------:R-:W-:-:S03]  /*0d60*/  IMAD.MOV.U32 R4, RZ, RZ, 0x1 ;  /* 0x00000001ff047424 */ /* 0x000fc600078e00ff */
[----:B------:R-:W-:Y:S02]  /*0d70*/  SEL R0, R3, R8, !P4 ;  /* 0x0000000803007207 */ /* 0x000fe40006000000 */
[----:B------:R-:W-:-:S03]  /*0d80*/  SEL R2, R8, R3, !P4 ;  /* 0x0000000308027207 */ /* 0x000fc60006000000 */
[----:B------:R0:W-:Y:S04]  /*0d90*/  STL [R1+0x214], R0 ;  /* 0x0002140001007387 */ /* 0x0001e80000100800 */
[----:B------:R2:W-:Y:S01]  /*0da0*/  STL [R1+0x210], R2 ;  /* 0x0002100201007387 */ /* 0x0005e20000100800 */
[----:B0-----:R-:W-:-:S05]  /*0db0*/  IMAD.U32 R0, RZ, RZ, UR6 ;  /* 0x00000006ff007e24 */ /* 0x001fca000f8e00ff */
[----:B------:R2:W-:Y:S02]  /*0dc0*/  STL [R1+0x208], R0 ;  /* 0x0002080001007387 */ /* 0x0005e40000100800 */
.L_x_5:
[----:B------:R-:W-:-:S08]  /*0dd0*/  NOP ;  /* 0x0000000000007918 */ /* 0x000fd00000000000 */
[----:B------:R-:W0:Y:S02]  /*0de0*/  USETMAXREG.TRY_ALLOC.CTAPOOL UP0, 0xe8 ;  /* 0x000000e8000079c8 */ /* 0x000e240008000600 */
[----:B0-----:R-:W-:-:S13]  /*0df0*/  PLOP3.LUT P0, PT, PT, PT, UP0, 0x80, 0x0 ;  /* 0x000000000000781c */ /* 0x001fda0003f0f008 */
[----:B------:R-:W-:Y:S05]  /*0e00*/  @!P0 BRA `(.L_x_5) ;  /* 0xfffffffc00f08947 */ /* 0x000fea000383ffff */
[----:B------:R-:W-:Y:S01]  /*0e10*/  ULDC.64 UR4, c[0x0][0x598] ;  /* 0x0001660000047ab9 */ /* 0x000fe20000000a00 */
[----:B------:R-:W-:Y:S01]  /*0e20*/  ULDC.64 UR52, c[0x0][0x208] ;  /* 0x0000820000347ab9 */ /* 0x000fe20000000a00 */
[----:B------:R-:W-:-:S04]  /*0e30*/  ISETP.NE.U32.AND P0, PT, RZ, UR4, PT ;  /* 0x00000004ff007c0c */ /* 0x000fc8000bf05070 */
[----:B------:R-:W-:-:S13]  /*0e40*/  ISETP.NE.AND.EX P0, PT, RZ, UR5, PT, P0 ;  /* 0x00000005ff007c0c */ /* 0x000fda000bf05300 */
[----:B------:R-:W-:Y:S05]  /*0e50*/  @!P0 BRA `(.L_x_8) ;  /* 0x0000000000208947 */ /* 0x000fea0003800000 */
[----:B--2---:R-:W0:Y:S02]  /*0e60*/  LDC.64 R2, c[0x0][0x598] ;  /* 0x00016600ff027b82 */ /* 0x004e240000000a00 */
[----:B0-----:R-:W2:Y:S02]  /*0e70*/  LDG.E.64 R2, desc[UR52][R2.64] ;  /* 0x0000003402027981 */ /* 0x001ea4000c1e1b00 */
[----:B--2---:R-:W-:-:S04]  /*0e80*/  ISETP.NE.U32.AND P0, PT, R2, RZ, PT ;  /* 0x000000ff0200720c */ /* 0x004fc80003f05070 */
[----:B------:R-:W-:-:S13]  /*0e90*/  ISETP.NE.AND.EX P0, PT, R3, RZ, PT, P0 ;  /* 0x000000ff0300720c */ /* 0x000fda0003f05300 */
[----:B------:R-:W-:Y:S05]  /*0ea0*/  @!P0 BRA `(.L_x_8) ;  /* 0x00000000000c8947 */ /* 0x000fea0003800000 */
[----:B------:R-:W2:Y:S02]  /*0eb0*/  LD.E R2, desc[UR52][R2.64] ;  /* 0x0000003402027980 */ /* 0x000ea4000c101900 */
[----:B--2---:R-:W-:Y:S01]  /*0ec0*/  R2UR UR4, R2 ;  /* 0x00000000020472ca */ /* 0x004fe200000e0000 */
[----:B------:R-:W-:-:S14]  /*0ed0*/  BRA `(.L_x_9) ;  /* 0x0000000000247947 */ /* 0x000fdc0003800000 */
.L_x_8:
[----:B------:R-:W-:Y:S02]  /*0ee0*/  ULDC.64 UR4, c[0x0][0x588] ;  /* 0x0001620000047ab9 */ /* 0x000fe40000000a00 */
[----:B------:R-:W-:-:S04]  /*0ef0*/  ISETP.NE.U32.AND P0, PT, RZ, UR4, PT ;  /* 0x00000004ff007c0c */ /* 0x000fc8000bf05070 */
[----:B------:R-:W-:-:S13]  /*0f00*/  ISETP.NE.AND.EX P0, PT, RZ, UR5, PT, P0 ;  /* 0x00000005ff007c0c */ /* 0x000fda000bf05300 */
[----:B------:R-:W-:Y:S05]  /*0f10*/  @!P0 BRA `(.L_x_10) ;  /* 0x0000000000108947 */ /* 0x000fea0003800000 */
[----:B--2---:R-:W0:Y:S02]  /*0f20*/  LDC.64 R2, c[0x0][0x588] ;  /* 0x00016200ff027b82 */ /* 0x004e240000000a00 */
[----:B0-----:R-:W2:Y:S02]  /*0f30*/  LDG.E R2, desc[UR52][R2.64] ;  /* 0x0000003402027981 */ /* 0x001ea4000c1e1900 */
[----:B--2---:R-:W-:Y:S01]  /*0f40*/  R2UR UR4, R2 ;  /* 0x00000000020472ca */ /* 0x004fe200000e0000 */
[----:B------:R-:W-:-:S14]  /*0f50*/  BRA `(.L_x_9) ;  /* 0x0000000000047947 */ /* 0x000fdc0003800000 */
.L_x_10:
[----:B------:R-:W-:-:S05]  /*0f60*/  ULDC UR4, c[0x0][0x580] ;  /* 0x0001600000047ab9 */ /* 0x000fca0000000800 */
.L_x_9:
[----:B------:R-:W-:Y:S02]  /*0f70*/  ULDC.64 UR6, c[0x0][0x5a0] ;  /* 0x0001680000067ab9 */ /* 0x000fe40000000a00 */
        /* <DEDUP_REMOVED lines=11> */
.L_x_11:
        /* <DEDUP_REMOVED lines=8> */
.L_x_13:
[----:B------:R-:W-:-:S05]  /*10b0*/  ULDC UR5, c[0x0][0x584] ;  /* 0x0001610000057ab9 */ /* 0x000fca0000000800 */
.L_x_12:
[----:B------:R-:W-:-:S13]  /*10c0*/  LOP3.LUT P0, RZ, R4, 0xff, RZ, 0xc0, !PT ;  /* 0x000000ff04ff7812 */ /* 0x000fda000780c0ff */
[----:B------:R-:W-:Y:S05]  /*10d0*/  @!P0 EXIT ;  /* 0x000000000000894d */ /* 0x000fea0003800000 */
[----:B--2---:R-:W2:Y:S01]  /*10e0*/  LDL R0, [R1+0x1f4] ;  /* 0x0001f40001007983 */ /* 0x004ea20000100800 */
[----:B------:R-:W-:Y:S02]  /*10f0*/  ULDC UR6, c[0x0][0x28c] ;  /* 0x0000a30000067ab9 */ /* 0x000fe40000000800 */
[----:B------:R-:W-:-:S04]  /*1100*/  UIADD3 UR6, UR6, 0x3f, URZ ;  /* 0x0000003f06067890 */ /* 0x000fc8000fffe03f */
[----:B------:R-:W-:-:S04]  /*1110*/  USHF.R.S32.HI UR7, URZ, 0x1f, UR6 ;  /* 0x0000001f3f077899 */ /* 0x000fc80008011406 */
[----:B------:R-:W-:-:S03]  /*1120*/  ULEA.HI UR7, UR7, UR6, URZ, 0x6 ;  /* 0x0000000607077291 */ /* 0x000fc6000f8f303f */
[----:B------:R-:W-:Y:S02]  /*1130*/  UMOV UR6, URZ ;  /* 0x0000003f00067c82 */ /* 0x000fe40008000000 */
[----:B------:R-:W-:Y:S01]  /*1140*/  IMAD.U32 R2, RZ, RZ, UR6 ;  /* 0x00000006ff027e24 */ /* 0x000fe2000f8e00ff */
[----:B--2---:R-:W-:-:S13]  /*1150*/  R2UR UR8, R0 ;  /* 0x00000000000872ca */ /* 0x004fda00000e0000 */
[----:B------:R-:W-:Y:S02]  /*1160*/  ULOP3.LUT UR60, UR8, 0x1, URZ, 0xfc, !UPT ;  /* 0x00000001083c7892 */ /* 0x000fe4000f8efc3f */
[----:B------:R-:W-:-:S03]  /*1170*/  USHF.R.S32.HI UR8, URZ, 0x6, UR7 ;  /* 0x000000063f087899 */ /* 0x000fc60008011407 */
[----:B------:R-:W-:Y:S02]  /*1180*/  UMOV UR7, URZ ;  /* 0x0000003f00077c82 */ /* 0x000fe40008000000 */
[----:B------:R-:W-:Y:S02]  /*1190*/  IMAD.U32 R0, RZ, RZ, UR7 ;  /* 0x00000007ff007e24 */ /* 0x000fe4000f8e00ff */
[----:B------:R-:W-:-:S05]  /*11a0*/  IMAD.U32 R3, RZ, RZ, UR8 ;  /* 0x00000008ff037e24 */ /* 0x000fca000f8e00ff */
[----:B------:R0:W-:Y:S04]  /*11b0*/  STL [R1+0x20c], R3 ;  /* 0x00020c0301007387 */ /* 0x0001e80000100800 */
[----:B------:R0:W-:Y:S04]  /*11c0*/  STL [R1+0x204], R0 ;  /* 0x0002040001007387 */ /* 0x0001e80000100800 */
[----:B------:R0:W-:Y:S02]  /*11d0*/  STL [R1+0x1fc], R2 ;  /* 0x0001fc0201007387 */ /* 0x0001e40000100800 */
.L_x_390:
[----:B0-2---:R-:W2:Y:S01]  /*11e0*/  LDL R2, [R1+0x204] ;  /* 0x0002040001027983 */ /* 0x005ea20000100800 */
[----:B------:R-:W0:Y:S01]  /*11f0*/  S2UR UR10, SR_CgaCtaId ;  /* 0x00000000000a79c3 */ /* 0x000e220000008800 */
[----:B------:R-:W-:Y:S01]  /*1200*/  UMOV UR55, 0x400 ;  /* 0x0000040000377882 */ /* 0x000fe20000000000 */
[----:B------:R-:W-:Y:S01]  /*1210*/  UMOV UR56, URZ ;  /* 0x0000003f00387c82 */ /* 0x000fe20008000000 */
[----:B------:R-:W-:Y:S01]  /*1220*/  STL [R1+0x1f0], RZ ;  /* 0x0001f0ff01007387 */ /* 0x000fe20000100800 */
[----:B------:R-:W-:Y:S01]  /*1230*/  UMOV UR6, URZ ;  /* 0x0000003f00067c82 */ /* 0x000fe20008000000 */
[----:B------:R-:W-:Y:S02]  /*1240*/  UMOV UR7, URZ ;  /* 0x0000003f00077c82 */ /* 0x000fe40008000000 */
[----:B------:R-:W-:Y:S04]  /*1250*/  STL [R1+0x1ec], RZ ;  /* 0x0001ecff01007387 */ /* 0x000fe80000100800 */
        /* <DEDUP_REMOVED lines=50> */
[----:B------:R-:W-:Y:S01]  /*1580*/  STL [R1+0x120], RZ ;  /* 0x000120ff01007387 */ /* 0x000fe20000100800 */
[----:B---3--:R-:W3:Y:S03]  /*1590*/  S2R R0, SR_TID.X ;  /* 0x0000000000007919 */ /* 0x008ee60000002100 */
        /* <DEDUP_REMOVED lines=8> */
[----:B---3--:R-:W-:-:S03]  /*1620*/  LOP3.LUT R0, R0, 0x80, RZ, 0xc0, !PT ;  /* 0x0000008000007812 */ /* 0x008fc600078ec0ff */
[----:B------:R-:W-:Y:S01]  /*1630*/  STL [R1+0xfc], RZ ;  /* 0x0000fcff01007387 */ /* 0x000fe20000100800 */
[----:B------:R-:W-:-:S03]  /*1640*/  SHF.R.U32.HI R0, RZ, 0x7, R0 ;  /* 0x00000007ff007819 */ /* 0x000fc60000011600 */
        /* <DEDUP_REMOVED lines=12> */
[----:B--2---:R-:W-:-:S02]  /*1710*/  R2UR UR9, R2 ;  /* 0x00000000020972ca */ /* 0x004fc400000e0000 */
[----:B------:R-:W2:Y:S01]  /*1720*/  LDC R2, c[0x0][0x28c] ;  /* 0x0000a300ff027b82 */ /* 0x000ea20000000800 */
[----:B------:R-:W-:Y:S04]  /*1730*/  STL [R1+0xc8], RZ ;  /* 0x0000c8ff01007387 */ /* 0x000fe80000100800 */
[----:B------:R-:W-:Y:S04]  /*1740*/  STL [R1+0xc4], RZ ;  /* 0x0000c4ff01007387 */ /* 0x000fe80000100800 */
[----:B------:R-:W-:Y:S04]  /*1750*/  STL [R1+0xc0], RZ ;  /* 0x0000c0ff01007387 */ /* 0x000fe80000100800 */
[----:B------:R-:W-:Y:S04]  /*1760*/  STL [R1+0xbc], RZ ;  /* 0x0000bcff01007387 */ /* 0x000fe80000100800 */
[----:B------:R-:W-:Y:S04]  /*1770*/  STL [R1+0xb8], RZ ;  /* 0x0000b8ff01007387 */ /* 0x000fe80000100800 */
[----:B------:R-:W-:Y:S04]  /*1780*/  STL [R1+0xb4], RZ ;  /* 0x0000b4ff01007387 */ /* 0x000fe80000100800 */
[----:B------:R-:W3:Y:S01]  /*1790*/  SHFL.IDX PT, R0, R0, RZ, 0x1f ;  /* 0x00001fff00007589 */ /* 0x000ee200000e0000 */
[----:B------:R-:W-:Y:S01]  /*17a0*/  IMAD.U32 R228, RZ, RZ, UR9 ;  /* 0x00000009ffe47e24 */ /* 0x000fe2000f8e00ff */
[----:B0-----:R-:W-:Y:S01]  /*17b0*/  ULEA UR55, UR10, UR55, 0x18 ;  /* 0x000000370a377291 */ /* 0x001fe2000f8ec03f */
[----:B--2---:R-:W-:Y:S01]  /*17c0*/  ISETP.GE.AND P0, PT, R2, 0x1, PT ;  /* 0x000000010200780c */ /* 0x004fe20003f06270 */
[----:B------:R-:W-:Y:S04]  /*17d0*/  STL [R1+0xb0], RZ ;  /* 0x0000b0ff01007387 */ /* 0x000fe80000100800 */
[----:B------:R-:W-:Y:S04]  /*17e0*/  STL [R1+0xac], RZ ;  /* 0x0000acff01007387 */ /* 0x000fe80000100800 */
[----:B------:R-:W-:Y:S04]  /*17f0*/  STL [R1+0xa8], RZ ;  /* 0x0000a8ff01007387 */ /* 0x000fe80000100800 */
[----:B------:R-:W-:Y:S04]  /*1800*/  STL [R1+0xa4], RZ ;  /* 0x0000a4ff01007387 */ /* 0x000fe80000100800 */
[----:B------:R-:W-:Y:S04]  /*1810*/  STL [R1+0xa0], RZ ;  /* 0x0000a0ff01007387 */ /* 0x000fe80000100800 */
[----:B------:R-:W-:Y:S01]  /*1820*/  STL [R1+0x9c], RZ ;  /* 0x00009cff01007387 */ /* 0x000fe20000100800 */
[----:B---3--:R-:W-:Y:S01]  /*1830*/  R2UR UR8, R0 ;  /* 0x00000000000872ca */ /* 0x008fe200000e0000 */
[----:B------:R-:W-:-:S02]  /*1840*/  IMAD.MOV.U32 R0, RZ, RZ, RZ ;  /* 0x000000ffff007224 */ /* 0x000fc400078e00ff */
        /* <DEDUP_REMOVED lines=38> */
[----:B------:R-:W-:Y:S04]  /*1ab0*/  STL [R1], RZ ;  /* 0x000000ff01007387 */ /* 0x000fe80000100800 */
[----:B------:R0:W-:Y:S04]  /*1ac0*/  STL [R1+0x218], R0 ;  /* 0x0002180001007387 */ /* 0x0001e80000100800 */
[----:B0-----:R-:W2:Y:S01]  /*1ad0*/  LDL R0, [R1+0x1fc] ;  /* 0x0001fc0001007983 */ /* 0x001ea20000100800 */
[----:B------:R-:W-:Y:S01]  /*1ae0*/  ULEA.HI UR9, UR8, UR8, URZ, 0x1 ;  /* 0x0000000808097291 */ /* 0x000fe2000f8f083f */
[----:B------:R-:W-:-:S02]  /*1af0*/  CS2R R2, SRZ ;  /* 0x0000000000027805 */ /* 0x000fc4000001ff00 */
[----:B-1----:R-:W-:Y:S02]  /*1b00*/  CS2R R4, SRZ ;  /* 0x0000000000047805 */ /* 0x002fe4000001ff00 */
[----:B------:R-:W-:Y:S01]  /*1b10*/  CS2R R6, SRZ ;  /* 0x0000000000067805 */ /* 0x000fe2000001ff00 */
[----:B------:R-:W-:Y:S01]  /*1b20*/  ULOP3.LUT UR9, UR9, 0xffffe, URZ, 0xc0, !UPT ;  /* 0x000ffffe09097892 */ /* 0x000fe2000f8ec03f */
[----:B------:R-:W-:Y:S02]  /*1b30*/  CS2R R8, SRZ ;  /* 0x0000000000087805 */ /* 0x000fe4000001ff00 */
[----:B------:R-:W-:Y:S02]  /*1b40*/  CS2R R10, SRZ ;  /* 0x00000000000a7805 */ /* 0x000fe4000001ff00 */
[----:B------:R-:W-:Y:S01]  /*1b50*/  CS2R R12, SRZ ;  /* 0x00000000000c7805 */ /* 0x000fe2000001ff00 */
[----:B------:R-:W-:Y:S01]  /*1b60*/  UIADD3 UR9, UR8, -UR9, URZ ;  /* 0x8000000908097290 */ /* 0x000fe2000fffe03f */
[----:B------:R-:W-:-:S02]  /*1b70*/  CS2R R14, SRZ ;  /* 0x00000000000e7805 */ /* 0x000fc4000001ff00 */
[----:B------:R-:W-:Y:S02]  /*1b80*/  CS2R R16, SRZ ;  /* 0x0000000000107805 */ /* 0x000fe4000001ff00 */
[----:B------:R-:W-:Y:S01]  /*1b90*/  CS2R R18, SRZ ;  /* 0x0000000000127805 */ /* 0x000fe2000001ff00 */
[----:B------:R-:W-:Y:S01]  /*1ba0*/  ULEA UR9, UR9, UR55, 0xc ;  /* 0x0000003709097291 */ /* 0x000fe2000f8e603f */
[----:B------:R-:W-:Y:S02]  /*1bb0*/  CS2R R20, SRZ ;  /* 0x0000000000147805 */ /* 0x000fe4000001ff00 */
[----:B------:R-:W-:Y:S02]  /*1bc0*/  CS2R R22, SRZ ;  /* 0x0000000000167805 */ /* 0x000fe4000001ff00 */
[----:B------:R-:W-:Y:S01]  /*1bd0*/  CS2R R200, SRZ ;  /* 0x0000000000c87805 */ /* 0x000fe2000001ff00 */
[----:B------:R-:W-:Y:S01]  /*1be0*/  UIADD3 UR9, UR9, 0x180, URZ ;  /* 0x0000018009097890 */ /* 0x000fe2000fffe03f */
[----:B------:R-:W-:-:S02]  /*1bf0*/  CS2R R202, SRZ ;  /* 0x0000000000ca7805 */ /* 0x000fc4000001ff00 */
[----:B------:R-:W-:Y:S02]  /*1c00*/  CS2R R204, SRZ ;  /* 0x0000000000cc7805 */ /* 0x000fe4000001ff00 */
[----:B------:R-:W-:Y:S01]  /*1c10*/  CS2R R206, SRZ ;  /* 0x0000000000ce7805 */ /* 0x000fe2000001ff00 */
[----:B------:R-:W-:Y:S01]  /*1c20*/  USHF.R.U32.HI UR9, URZ, 0x4, UR9 ;  /* 0x000000043f097899 */ /* 0x000fe20008011609 */
[----:B------:R-:W-:Y:S02]  /*1c30*/  CS2R R208, SRZ ;  /* 0x0000000000d07805 */ /* 0x000fe4000001ff00 */
[----:B------:R-:W-:Y:S02]  /*1c40*/  CS2R R210, SRZ ;  /* 0x0000000000d27805 */ /* 0x000fe4000001ff00 */
[----:B------:R-:W-:Y:S01]  /*1c50*/  CS2R R212, SRZ ;  /* 0x0000000000d47805 */ /* 0x000fe2000001ff00 */
[----:B------:R-:W-:Y:S01]  /*1c60*/  ULOP3.LUT UR59, UR9, 0x3fff, URZ, 0xc0, !UPT ;  /* 0x00003fff093b7892 */ /* 0x000fe2000f8ec03f */
[----:B------:R-:W-:-:S02]  /*1c70*/  CS2R R214, SRZ ;  /* 0x0000000000d67805 */ /* 0x000fc4000001ff00 */
[----:B------:R-:W-:Y:S02]  /*1c80*/  CS2R R216, SRZ ;  /* 0x0000000000d87805 */ /* 0x000fe4000001ff00 */
[----:B------:R-:W-:Y:S02]  /*1c90*/  CS2R R218, SRZ ;  /* 0x0000000000da7805 */ /* 0x000fe4000001ff00 */
[----:B------:R-:W-:Y:S02]  /*1ca0*/  CS2R R220, SRZ ;  /* 0x0000000000dc7805 */ /* 0x000fe4000001ff00 */
[----:B------:R-:W-:Y:S02]  /*1cb0*/  CS2R R222, SRZ ;  /* 0x0000000000de7805 */ /* 0x000fe4000001ff00 */
[----:B------:R-:W-:Y:S02]  /*1cc0*/  CS2R R224, SRZ ;  /* 0x0000000000e07805 */ /* 0x000fe4000001ff00 */
        /* <DEDUP_REMOVED lines=82> */
[----:B----4-:R-:W-:Y:S02]  /*21f0*/  CS2R R34, SRZ ;  /* 0x0000000000227805 */ /* 0x010fe4000001ff00 */
[----:B------:R-:W-:Y:S02]  /*2200*/  CS2R R36, SRZ ;  /* 0x0000000000247805 */ /* 0x000fe4000001ff00 */
[----:B------:R-:W-:-:S02]  /*2210*/  CS2R R38, SRZ ;  /* 0x0000000000267805 */ /* 0x000fc4000001ff00 */
[----:B------:R-:W-:Y:S02]  /*2220*/  CS2R R24, SRZ ;  /* 0x0000000000187805 */ /* 0x000fe4000001ff00 */
[----:B------:R-:W-:Y:S02]  /*2230*/  CS2R R26, SRZ ;  /* 0x00000000001a7805 */ /* 0x000fe4000001ff00 */
[----:B------:R-:W-:Y:S02]  /*2240*/  CS2R R28, SRZ ;  /* 0x00000000001c7805 */ /* 0x000fe4000001ff00 */
[----:B------:R-:W-:Y:S02]  /*2250*/  CS2R R30, SRZ ;  /* 0x00000000001e7805 */ /* 0x000fe4000001ff00 */
[----:B--2---:R-:W-:Y:S02]  /*2260*/  R2UR UR54, R0 ;  /* 0x00000000003672ca */ /* 0x004fe400000e0000 */
[----:B------:R0:W5:Y:S01]  /*2270*/  LDL.LU R0, [R1+0x218] ;  /* 0x0002180001007983 */ /* 0x0001620000300800 */
[----:B------:R-:W-:-:S12]  /*2280*/  @!P0 BRA `(.L_x_14) ;  /* 0x0000002800a88947 */ /* 0x000fd80003800000 */
[----:B------:R-:W-:-:S06]  /*2290*/  UISETP.NE.AND UP0, UPT, UR60, 0x3, UPT ;  /* 0x000000033c00788c */ /* 0x000fcc000bf05270 */
[----:B------:R-:W-:-:S13]  /*22a0*/  PLOP3.LUT P1, PT, PT, PT, UP0, 0x80, 0x0 ;  /* 0x000000000000781c */ /* 0x000fda0003f2f008 */
[----:B------:R-:W-:Y:S05]  /*22b0*/  @!P1 BRA `(.L_x_15) ;  /* 0x0000000000049947 */ /* 0x000fea0003800000 */
[----:B------:R-:W-:Y:S01]  /*22c0*/  BPT.TRAP 0x1 ;  /* 0x000000040000795c */ /* 0x000fe20000300000 */
.L_x_15:
[----:B-----5:R-:W2:Y:S04]  /*22d0*/  LDL R0, [R1+0x204] ;  /* 0x0002040001007983 */ /* 0x020ea80000100800 */
[----:B------:R-:W3:Y:S01]  /*22e0*/  LDL R2, [R1+0x1fc] ;  /* 0x0001fc0001027983 */ /* 0x000ee20000100800 */
[----:B--2---:R-:W-:Y:S02]  /*22f0*/  R2UR UR7, R0 ;  /* 0x00000000000772ca */ /* 0x004fe400000e0000 */
[----:B---3--:R-:W-:-:S11]  /*2300*/  R2UR UR6, R2 ;  /* 0x00000000020672ca */ /* 0x008fd600000e0000 */
[----:B------:R-:W-:Y:S02]  /*2310*/  IMAD.U32 R0, RZ, RZ, UR7 ;  /* 0x00000007ff007e24 */ /* 0x000fe4000f8e00ff */
[----:B------:R-:W-:-:S03]  /*2320*/  ULEA UR6, UR6, UR55, 0x3 ;  /* 0x0000003706067291 */ /* 0x000fc6000f8e183f */
[----:B------:R-:W-:-:S06]  /*2330*/  SHF.L.U32 R0, R0, 0x1f, RZ ;  /* 0x0000001f00007819 */ /* 0x000fcc00000006ff */
[----:B------:R1:W2:Y:S01]  /*2340*/  SYNCS.PHASECHK.TRANS64.TRYWAIT P0, [UR6], R0 ;  /* 0x00000000ff0075a7 */ /* 0x0002a20008000146 */
[----:B------:R-:W-:Y:S05]  /*2350*/  @!P1 BRA `(.L_x_16) ;  /* 0x0000000000049947 */ /* 0x000fea0003800000 */
[----:B------:R-:W-:Y:S01]  /*2360*/  BPT.TRAP 0x1 ;  /* 0x000000040000795c */ /* 0x000fe20000300000 */
.L_x_16:
[----:B------:R3:W-:Y:S01]  /*2370*/  STL [R1+0x1f0], RZ ;  /* 0x0001f0ff01007387 */ /* 0x0007e20000100800 */
[----:B------:R-:W-:Y:S01]  /*2380*/  UMOV UR56, 0x2 ;  /* 0x0000000200387882 */ /* 0x000fe20000000000 */
[----:B--2---:R-:W-:Y:S05]  /*2390*/  @P0 BRA `(.L_x_17) ;  /* 0x0000000000080947 */ /* 0x004fea0003800000 */
[----:B------:R-:W2:Y:S02]  /*23a0*/  SYNCS.PHASECHK.TRANS64.TRYWAIT P0, [UR6], R0 ;  /* 0x00000000ff0075a7 */ /* 0x000ea40008000146 */
[----:B--2---:R-:W-:Y:S05]  /*23b0*/  @!P0 BRA `(.L_x_18) ;  /* 0x0000016c00048947 */ /* 0x004fea0003800000 */
.L_x_17:
[----:B------:R-:W4:Y:S01]  /*23c0*/  LDL R2, [R1+0x1fc] ;  /* 0x0001fc0001027983 */ /* 0x000f220000100800 */
[----:B------:R-:W-:Y:S01]  /*23d0*/  UIADD3 UR6, UR55, 0x1b180, URZ ;  /* 0x0001b18037067890 */ /* 0x000fe2000fffe03f */
[----:B------:R-:W-:Y:S01]  /*23e0*/  WARPGROUP.ARRIVE ;  /* 0x00000000000079c5 */ /* 0x000fe20000000000 */
[----:B------:R-:W-:Y:S01]  /*23f0*/  ULOP3.LUT UR7, UR59, 0x10000, URZ, 0xfc, !UPT ;  /* 0x000100003b077892 */ /* 0x000fe2000f8efc3f */
[----:B------:R0:W-:Y:S01]  /*2400*/  STL [R1+0x1ec], RZ ;  /* 0x0001ecff01007387 */ /* 0x0001e20000100800 */
[----:B------:R-:W-:Y:S01]  /*2410*/  USHF.R.U32.HI UR6, URZ, 0x4, UR6 ;  /* 0x000000043f067899 */ /* 0x000fe20008011606 */
[----:B-12---:R-:W-:Y:S01]  /*2420*/  IMAD.MOV.U32 R0, RZ, RZ, RZ ;  /* 0x000000ffff007224 */ /* 0x006fe200078e00ff */
[----:B------:R-:W-:Y:S01]  /*2430*/  UMOV UR9, 0x80000020 ;  /* 0x8000002000097882 */ /* 0x000fe20000000000 */
[----:B------:R0:W-:Y:S01]  /*2440*/  STL [R1+0x1e8], RZ ;  /* 0x0001e8ff01007387 */ /* 0x0001e20000100800 */
[----:B------:R-:W-:Y:S01]  /*2450*/  ULOP3.LUT UR6, UR6, 0x3fff, URZ, 0xc0, !UPT ;  /* 0x00003fff06067892 */ /* 0x000fe2000f8ec03f */
[----:B------:R-:W-:Y:S01]  /*2460*/  CS2R R4, SRZ ;  /* 0x0000000000047805 */ /* 0x000fe2000001ff00 */
[----:B------:R-:W-:Y:S01]  /*2470*/  UMOV UR11, 0x80000020 ;  /* 0x80000020000b7882 */ /* 0x000fe20000000000 */
[----:B------:R0:W-:Y:S01]  /*2480*/  STL [R1+0x1e4], RZ ;  /* 0x0001e4ff01007387 */ /* 0x0001e20000100800 */
[----:B------:R-:W-:Y:S01]  /*2490*/  ULOP3.LUT UR6, UR6, 0x10000, URZ, 0xfc, !UPT ;  /* 0x0001000006067892 */ /* 0x000fe2000f8efc3f */
[----:B------:R-:W-:Y:S01]  /*24a0*/  CS2R R6, SRZ ;  /* 0x0000000000067805 */ /* 0x000fe2000001ff00 */
[----:B------:R-:W-:Y:S01]  /*24b0*/  UMOV UR49, UR9 ;  /* 0x0000000900317c82 */ /* 0x000fe20008000000 */
[----:B------:R0:W-:Y:S01]  /*24c0*/  STL [R1+0x1e0], RZ ;  /* 0x0001e0ff01007387 */ /* 0x0001e20000100800 */
[----:B------:R-:W-:Y:S01]  /*24d0*/  UMOV UR51, 0x80000020 ;  /* 0x8000002000337882 */ /* 0x000fe20000000000 */
[----:B------:R-:W-:Y:S01]  /*24e0*/  UMOV UR45, UR9 ;  /* 0x00000009002d7c82 */ /* 0x000fe20008000000 */
[----:B------:R-:W-:Y:S01]  /*24f0*/  UMOV UR47, 0x80000020 ;  /* 0x80000020002f7882 */ /* 0x000fe20000000000 */
[----:B------:R0:W-:Y:S01]  /*2500*/  STL [R1+0x1dc], RZ ;  /* 0x0001dcff01007387 */ /* 0x0001e20000100800 */
[----:B------:R-:W-:Y:S01]  /*2510*/  UMOV UR13, UR9 ;  /* 0x00000009000d7c82 */ /* 0x000fe20008000000 */
[----:B------:R-:W-:Y:S01]  /*2520*/  UMOV UR15, 0x80000020 ;  /* 0x80000020000f7882 */ /* 0x000fe20000000000 */
        /* <DEDUP_REMOVED lines=19> */
[----:B------:R-:W-:-:S02]  /*2660*/  CS2R R8, SRZ ;  /* 0x0000000000087805 */ /* 0x000fc4000001ff00 */
[----:B------:R-:W-:Y:S01]  /*2670*/  CS2R R10, SRZ ;  /* 0x00000000000a7805 */ /* 0x000fe2000001ff00 */
[----:B------:R0:W-:Y:S01]  /*2680*/  STL [R1+0x1c4], RZ ;  /* 0x0001c4ff01007387 */ /* 0x0001e20000100800 */
[----:B------:R-:W-:Y:S02]  /*2690*/  CS2R R12, SRZ ;  /* 0x00000000000c7805 */ /* 0x000fe4000001ff00 */
[----:B------:R-:W-:Y:S02]  /*26a0*/  CS2R R14, SRZ ;  /* 0x00000000000e7805 */ /* 0x000fe4000001ff00 */
[----:B------:R-:W-:Y:S01]  /*26b0*/  CS2R R16, SRZ ;  /* 0x0000000000107805 */ /* 0x000fe2000001ff00 */
[----:B------:R0:W-:Y:S01]  /*26c0*/  STL [R1+0x1c0], RZ ;  /* 0x0001c0ff01007387 */ /* 0x0001e20000100800 */
[----:B------:R-:W-:Y:S02]  /*26d0*/  CS2R R18, SRZ ;  /* 0x0000000000127805 */ /* 0x000fe4000001ff00 */
        /* <DEDUP_REMOVED lines=20> */
[----:B------:R-:W-:Y:S01]  /*2820*/  CS2R R226, SRZ ;  /* 0x0000000000e27805 */ /* 0x000fe2000001ff00 */
[----:B------:R0:W-:Y:S04]  /*2830*/  STL [R1+0x1a8], RZ ;  /* 0x0001a8ff01007387 */ /* 0x0001e80000100800 */
        /* <DEDUP_REMOVED lines=55> */
[----:B------:R0:W-:Y:S01]  /*2bb0*/  STL [R1+0xc8], RZ ;  /* 0x0000c8ff01007387 */ /* 0x0001e20000100800 */
[----:B----4-:R-:W-:-:S03]  /*2bc0*/  R2UR UR8, R2 ;  /* 0x00000000020872ca */ /* 0x010fc600000e0000 */
[----:B------:R0:W-:Y:S01]  /*2bd0*/  STL [R1+0xc4], RZ ;  /* 0x0000c4ff01007387 */ /* 0x0001e20000100800 */
[----:B------:R-:W-:-:S03]  /*2be0*/  CS2R R2, SRZ ;  /* 0x0000000000027805 */ /* 0x000fc6000001ff00 */
[----:B------:R0:W-:Y:S04]  /*2bf0*/  STL [R1+0xc0], RZ ;  /* 0x0000c0ff01007387 */ /* 0x0001e80000100800 */
[----:B------:R0:W-:Y:S02]  /*2c00*/  STL [R1+0xbc], RZ ;  /* 0x0000bcff01007387 */ /* 0x0001e40000100800 */
[----:B------:R-:W-:Y:S02]  /*2c10*/  UIMAD UR6, UR8, 0x2c0, UR6 ;  /* 0x000002c0080678a4 */ /* 0x000fe4000f8e0206 */
[----:B------:R0:W-:Y:S01]  /*2c20*/  STL [R1+0xb8], RZ ;  /* 0x0000b8ff01007387 */ /* 0x0001e20000100800 */
[----:B------:R-:W-:Y:S02]  /*2c30*/  UIMAD UR7, UR8, 0x300, UR7 ;  /* 0x00000300080778a4 */ /* 0x000fe4000f8e0207 */
[----:B------:R-:W-:Y:S01]  /*2c40*/  UIADD3 UR50, UR6, 0x40, URZ ;  /* 0x0000004006327890 */ /* 0x000fe2000fffe03f */
[----:B------:R0:W-:Y:S01]  /*2c50*/  STL [R1+0xb4], RZ ;  /* 0x0000b4ff01007387 */ /* 0x0001e20000100800 */
[----:B------:R-:W-:-:S02]  /*2c60*/  UIADD3 UR46, UR6, 0x80, URZ ;  /* 0x00000080062e7890 */ /* 0x000fc4000fffe03f */
[----:B------:R-:W-:Y:S01]  /*2c70*/  UIADD3 UR14, UR6, 0xc0, URZ ;  /* 0x000000c0060e7890 */ /* 0x000fe2000fffe03f */
[----:B------:R0:W-:Y:S01]  /*2c80*/  STL [R1+0xb0], RZ ;  /* 0x0000b0ff01007387 */ /* 0x0001e20000100800 */
[----:B------:R-:W-:Y:S02]  /*2c90*/  UIADD3 UR18, UR6, 0x100, URZ ;  /* 0x0000010006127890 */ /* 0x000fe4000fffe03f */
[----:B------:R-:W-:Y:S01]  /*2ca0*/  UIADD3 UR22, UR6, 0x140, URZ ;  /* 0x0000014006167890 */ /* 0x000fe2000fffe03f */
[----:B------:R0:W-:Y:S01]  /*2cb0*/  STL [R1+0xac], RZ ;  /* 0x0000acff01007387 */ /* 0x0001e20000100800 */
[----:B------:R-:W-:Y:S01]  /*2cc0*/  UMOV UR8, UR7 ;  /* 0x0000000700087c82 */ /* 0x000fe20008000000 */
[----:B------:R-:W-:Y:S02]  /*2cd0*/  UIADD3 UR26, UR6, 0x180, URZ ;  /* 0x00000180061a7890 */ /* 0x000fe4000fffe03f */
[----:B------:R-:W-:Y:S01]  /*2ce0*/  UMOV UR10, UR6 ;  /* 0x00000006000a7c82 */ /* 0x000fe20008000000 */
[----:B------:R-:W-:Y:S01]  /*2cf0*/  UIADD3 UR30, UR6, 0x1c0, URZ ;  /* 0x000001c0061e7890 */ /* 0x000fe2000fffe03f */
[----:B------:R-:W-:Y:S01]  /*2d00*/  QGMMA.64x16x32.F32.E4M3.E4M3 R192, gdesc[UR8], RZ, !UPT ;  /* 0x0020000008c079f3 */ /* 0x000fe2000c7008ff */
[----:B------:R-:W-:Y:S01]  /*2d10*/  UMOV UR48, UR8 ;  /* 0x0000000800307c82 */ /* 0x000fe20008000000 */
[----:B------:R-:W-:Y:S01]  /*2d20*/  UIADD3 UR34, UR6, 0x200, URZ ;  /* 0x0000020006227890 */ /* 0x000fe2000fffe03f */
[----:B------:R0:W-:Y:S01]  /*2d30*/  STL [R1+0xa8], RZ ;  /* 0x0000a8ff01007387 */ /* 0x0001e20000100800 */
[----:B------:R-:W-:Y:S01]  /*2d40*/  UMOV UR44, UR8 ;  /* 0x00000008002c7c82 */ /* 0x000fe20008000000 */
[----:B------:R-:W-:Y:S01]  /*2d50*/  UIADD3 UR38, UR6, 0x240, URZ ;  /* 0x0000024006267890 */ /* 0x000fe2000fffe03f */
[----:B------:R-:W-:Y:S01]  /*2d60*/  QGMMA.64x16x32.F32.E4M3.E4M3 R176, gdesc[UR48], RZ, !UPT ;  /* 0x0020000030b079f3 */ /* 0x000fe2000c7008ff */
[----:B------:R-:W-:Y:S01]  /*2d70*/  UMOV UR12, UR8 ;  /* 0x00000008000c7c82 */ /* 0x000fe20008000000 */
[----:B------:R-:W-:Y:S01]  /*2d80*/  UIADD3 UR42, UR6, 0x280, URZ ;  /* 0x00000280062a7890 */ /* 0x000fe2000fffe03f */
[----:B------:R0:W-:Y:S01]  /*2d90*/  STL [R1+0xa4], RZ ;  /* 0x0000a4ff01007387 */ /* 0x0001e20000100800 */
[----:B------:R-:W-:Y:S01]  /*2da0*/  QGMMA.64x16x32.F32.E4M3.E4M3 R160, gdesc[UR44], RZ, !UPT ;  /* 0x002000002ca079f3 */ /* 0x000fe2000c7008ff */
[----:B------:R-:W-:Y:S01]  /*2db0*/  UMOV UR16, UR8 ;  /* 0x0000000800107c82 */ /* 0x000fe20008000000 */
[----:B------:R-:W-:Y:S01]  /*2dc0*/  UMOV UR20, UR8 ;  /* 0x0000000800147c82 */ /* 0x000fe20008000000 */
[----:B------:R-:W-:Y:S01]  /*2dd0*/  UMOV UR24, UR8 ;  /* 0x0000000800187c82 */ /* 0x000fe20008000000 */
[----:B------:R-:W-:Y:S01]  /*2de0*/  QGMMA.64x16x32.F32.E4M3.E4M3 R144, gdesc[UR12], RZ, !UPT ;  /* 0x002000000c9079f3 */ /* 0x000fe2000c7008ff */
[----:B------:R-:W-:Y:S01]  /*2df0*/  UIADD3 UR12, UR7, 0x200, URZ ;  /* 0x00000200070c7890 */ /* 0x000fe2000fffe03f */
[----:B------:R0:W-:Y:S01]  /*2e00*/  STL [R1+0xa0], RZ ;  /* 0x0000a0ff01007387 */ /* 0x0001e20000100800 */
[----:B------:R-:W-:Y:S01]  /*2e10*/  UMOV UR28, UR8 ;  /* 0x00000008001c7c82 */ /* 0x000fe20008000000 */
[----:B------:R-:W-:Y:S01]  /*2e20*/  QGMMA.64x16x32.F32.E4M3.E4M3 R128, gdesc[UR16], RZ, !UPT ;  /* 0x00200000108079f3 */ /* 0x000fe2000c7008ff */
[----:B------:R-:W-:Y:S01]  /*2e30*/  UMOV UR32, UR8 ;  /* 0x0000000800207c82 */ /* 0x000fe20008000000 */
[----:B------:R-:W-:Y:S01]  /*2e40*/  UMOV UR36, UR8 ;  /* 0x0000000800247c82 */ /* 0x000fe20008000000 */
[----:B------:R-:W-:Y:S01]  /*2e50*/  UMOV UR40, UR8 ;  /* 0x0000000800287c82 */ /* 0x000fe20008000000 */
[----:B------:R-:W-:Y:S01]  /*2e60*/  QGMMA.64x16x32.F32.E4M3.E4M3 R112, gdesc[UR20], RZ, !UPT ;  /* 0x00200000147079f3 */ /* 0x000fe2000c7008ff */
[----:B------:R0:W-:Y:S03]  /*2e70*/  STL [R1+0x9c], RZ ;  /* 0x00009cff01007387 */ /* 0x0001e60000100800 */
        /* <DEDUP_REMOVED lines=9> */
[----:B------:R-:W-:Y:S01]  /*2f10*/  UMOV UR40, UR12 ;  /* 0x0000000c00287c82 */ /* 0x000fe20008000000 */
[----:B------:R-:W-:Y:S01]  /*2f20*/  UMOV UR41, 0x80000020 ;  /* 0x8000002000297882 */ /* 0x000fe20000000000 */
[----:B------:R-:W-:Y:S01]  /*2f30*/  UMOV UR36, UR40 ;  /* 0x0000002800247c82 */ /* 0x000fe20008000000 */
[----:B------:R-:W-:Y:S01]  /*2f40*/  UMOV UR37, UR41 ;  /* 0x0000002900257c82 */ /* 0x000fe20008000000 */
[----:B------:R-:W-:Y:S01]  /*2f50*/  QGMMA.64x16x32.F32.E4M3.E4M3 R24, gdesc[UR40], RZ, !UPT ;  /* 0x00200000281879f3 */ /* 0x000fe2000c7008ff */
[----:B------:R-:W-:Y:S01]  /*2f60*/  UMOV UR32, UR40 ;  /* 0x0000002800207c82 */ /* 0x000fe20008000000 */
        /* <DEDUP_REMOVED lines=23> */
[----:B------:R0:W-:Y:S01]  /*30e0*/  STL [R1+0x88], RZ ;  /* 0x000088ff01007387 */ /* 0x0001e20000100800 */
[----:B------:R-:W-:-:S02]  /*30f0*/  UIADD3 UR26, UR6, 0x102, URZ ;  /* 0x00000102061a7890 */ /* 0x000fc4000fffe03f */
[----:B------:R-:W-:Y:S01]  /*3100*/  QGMMA.64x16x32.F32.E4M3.E4M3 R136, gdesc[UR12], RZ, !UPT ;  /* 0x002000000c8879f3 */ /* 0x000fe2000c7008ff */
[----:B------:R0:W-:Y:S01]  /*3110*/  STL [R1+0x84], RZ ;  /* 0x000084ff01007387 */ /* 0x0001e20000100800 */
[----:B------:R-:W-:Y:S02]  /*3120*/  UIADD3 UR12, UR7, 0x2, URZ ;  /* 0x00000002070c7890 */ /* 0x000fe4000fffe03f */
[----:B------:R-:W-:Y:S01]  /*3130*/  QGMMA.64x16x32.F32.E4M3.E4M3 R152, gdesc[UR44], RZ, !UPT ;  /* 0x002000002c9879f3 */ /* 0x000fe2000c7008ff */
[----:B------:R0:W-:Y:S01]  /*3140*/  STL [R1+0x80], RZ ;  /* 0x000080ff01007387 */ /* 0x0001e20000100800 */
[----:B------:R-:W-:Y:S02]  /*3150*/  UIADD3 UR14, UR6, 0x2, URZ ;  /* 0x00000002060e7890 */ /* 0x000fe4000fffe03f */
[----:B------:R-:W-:Y:S01]  /*3160*/  QGMMA.64x16x32.F32.E4M3.E4M3 R168, gdesc[UR48], RZ, !UPT ;  /* 0x0020000030a879f3 */ /* 0x000fe2000c7008ff */
[----:B------:R0:W-:Y:S01]  /*3170*/  STL [R1+0x7c], RZ ;  /* 0x00007cff01007387 */ /* 0x0001e20000100800 */
[----:B------:R-:W-:-:S02]  /*3180*/  UIADD3 UR50, UR6, 0x42, URZ ;  /* 0x0000004206327890 */ /* 0x000fc4000fffe03f */
[----:B------:R-:W-:Y:S01]  /*3190*/  QGMMA.64x16x32.F32.E4M3.E4M3 R184, gdesc[UR8], RZ, !UPT ;  /* 0x0020000008b879f3 */ /* 0x000fe2000c7008ff */
[----:B------:R0:W-:Y:S01]  /*31a0*/  STL [R1+0x78], RZ ;  /* 0x000078ff01007387 */ /* 0x0001e20000100800 */
[----:B------:R-:W-:Y:S02]  /*31b0*/  UIADD3 UR46, UR6, 0x82, URZ ;  /* 0x00000082062e7890 */ /* 0x000fe4000fffe03f */
[----:B------:R-:W-:Y:S01]  /*31c0*/  UIADD3 UR10, UR6, 0xc2, URZ ;  /* 0x000000c2060a7890 */ /* 0x000fe2000fffe03f */
[----:B------:R0:W-:Y:S01]  /*31d0*/  STL [R1+0x74], RZ ;  /* 0x000074ff01007387 */ /* 0x0001e20000100800 */
[----:B------:R-:W-:Y:S01]  /*31e0*/  UIADD3 UR18, UR6, 0x142, URZ ;  /* 0x0000014206127890 */ /* 0x000fe2000fffe03f */
[----:B------:R-:W-:Y:S02]  /*31f0*/  UMOV UR13, 0x80000020 ;  /* 0x80000020000d7882 */ /* 0x000fe40000000000 */
[----:B------:R0:W-:Y:S01]  /*3200*/  STL [R1+0x70], RZ ;  /* 0x000070ff01007387 */ /* 0x0001e20000100800 */
[----:B------:R-:W-:Y:S01]  /*3210*/  UIADD3 UR22, UR6, 0x182, URZ ;  /* 0x0000018206167890 */ /* 0x000fe2000fffe03f */
[----:B------:R-:W-:-:S02]  /*3220*/  UMOV UR15, 0x80000020 ;  /* 0x80000020000f7882 */ /* 0x000fc40000000000 */
[----:B------:R0:W-:Y:S01]  /*3230*/  STL [R1+0x6c], RZ ;  /* 0x00006cff01007387 */ /* 0x0001e20000100800 */
[----:B------:R-:W-:Y:S01]  /*3240*/  UIADD3 UR30, UR6, 0x1c2, URZ ;  /* 0x000001c2061e7890 */ /* 0x000fe2000fffe03f */
[----:B------:R-:W-:Y:S01]  /*3250*/  QGMMA.64x16x32.F32.E4M3.E4M3 R192, gdesc[UR12], R192 ;  /* 0x002000000cc079f3 */ /* 0x000fe200087008c0 */
[----:B------:R-:W-:Y:S01]  /*3260*/  UMOV UR48, UR12 ;  /* 0x0000000c00307c82 */ /* 0x000fe20008000000 */
[----:B------:R0:W-:Y:S01]  /*3270*/  STL [R1+0x68], RZ ;  /* 0x000068ff01007387 */ /* 0x0001e20000100800 */
[----:B------:R-:W-:Y:S01]  /*3280*/  UMOV UR49, UR13 ;  /* 0x0000000d00317c82 */ /* 0x000fe20008000000 */
[----:B------:R-:W-:Y:S01]  /*3290*/  UMOV UR51, 0x80000020 ;  /* 0x8000002000337882 */ /* 0x000fe20000000000 */
[----:B------:R-:W-:Y:S01]  /*32a0*/  UIADD3 UR34, UR6, 0x202, URZ ;  /* 0x0000020206227890 */ /* 0x000fe2000fffe03f */
[----:B------:R0:W-:Y:S01]  /*32b0*/  STL [R1+0x64], RZ ;  /* 0x000064ff01007387 */ /* 0x0001e20000100800 */
[----:B------:R-:W-:Y:S01]  /*32c0*/  UIADD3 UR38, UR6, 0x242, URZ ;  /* 0x0000024206267890 */ /* 0x000fe2000fffe03f */
[----:B------:R-:W-:Y:S01]  /*32d0*/  QGMMA.64x16x32.F32.E4M3.E4M3 R176, gdesc[UR48], R176 ;  /* 0x0020000030b079f3 */ /* 0x000fe200087008b0 */
[----:B------:R-:W-:Y:S01]  /*32e0*/  UIADD3 UR42, UR6, 0x282, URZ ;  /* 0x00000282062a7890 */ /* 0x000fe2000fffe03f */
[----:B------:R0:W-:Y:S01]  /*32f0*/  STL [R1+0x60], RZ ;  /* 0x000060ff01007387 */ /* 0x0001e20000100800 */
[----:B------:R-:W-:Y:S01]  /*3300*/  UMOV UR44, UR12 ;  /* 0x0000000c002c7c82 */ /* 0x000fe20008000000 */
[----:B------:R-:W-:Y:S01]  /*3310*/  UMOV UR45, UR13 ;  /* 0x0000000d002d7c82 */ /* 0x000fe20008000000 */
[----:B------:R-:W-:Y:S01]  /*3320*/  UMOV UR47, 0x80000020 ;  /* 0x80000020002f7882 */ /* 0x000fe20000000000 */
[----:B------:R0:W-:Y:S01]  /*3330*/  STL [R1+0x5c], RZ ;  /* 0x00005cff01007387 */ /* 0x0001e20000100800 */
[----:B------:R-:W-:Y:S01]  /*3340*/  ULDC UR6, c[0x0][0x50c] ;  /* 0x0001430000067ab9 */ /* 0x000fe20000000800 */
[----:B------:R-:W-:Y:S01]  /*3350*/  UMOV UR8, UR12 ;  /* 0x0000000c00087c82 */ /* 0x000fe20008000000 */
[----:B------:R-:W-:Y:S01]  /*3360*/  UMOV UR9, UR13 ;  /* 0x0000000d00097c82 */ /* 0x000fe20008000000 */
[----:B------:R0:W-:Y:S01]  /*3370*/  STL [R1+0x58], RZ ;  /* 0x000058ff01007387 */ /* 0x0001e20000100800 */
[----:B------:R-:W-:Y:S01]  /*3380*/  UMOV UR11, 0x80000020 ;  /* 0x80000020000b7882 */ /* 0x000fe20000000000 */
[----:B------:R-:W-:Y:S01]  /*3390*/  QGMMA.64x16x32.F32.E4M3.E4M3 R160, gdesc[UR44], R160 ;  /* 0x002000002ca079f3 */ /* 0x000fe200087008a0 */
[----:B------:R-:W-:Y:S01]  /*33a0*/  UMOV UR24, UR12 ;  /* 0x0000000c00187c82 */ /* 0x000fe20008000000 */
[----:B------:R0:W-:Y:S01]  /*33b0*/  STL [R1+0x54], RZ ;  /* 0x000054ff01007387 */ /* 0x0001e20000100800 */
[----:B------:R-:W-:Y:S01]  /*33c0*/  UMOV UR25, UR13 ;  /* 0x0000000d00197c82 */ /* 0x000fe20008000000 */
[----:B------:R-:W-:Y:S01]  /*33d0*/  UMOV UR27, 0x80000020 ;  /* 0x80000020001b7882 */ /* 0x000fe20000000000 */
[----:B------:R-:W-:Y:S01]  /*33e0*/  UISETP.NE.AND UP0, UPT, UR6, 0x2, UPT ;  /* 0x000000020600788c */ /* 0x000fe2000bf05270 */
[----:B------:R0:W-:Y:S01]  /*33f0*/  STL [R1+0x50], RZ ;  /* 0x000050ff01007387 */ /* 0x0001e20000100800 */
[----:B------:R-:W-:Y:S01]  /*3400*/  QGMMA.64x16x32.F32.E4M3.E4M3 R144, gdesc[UR8], R144 ;  /* 0x00200000089079f3 */ /* 0x000fe20008700890 */
        /* <DEDUP_REMOVED lines=9> */
[----:B------:R-:W-:Y:S01]  /*34a0*/  UIADD3 UR7, UR7, 0x202, URZ ;  /* 0x0000020207077890 */ /* 0x000fe2000fffe03f */
        /* <DEDUP_REMOVED lines=11> */
[----:B------:R-:W-:Y:S01]  /*3560*/  USEL UR6, URZ, 0x1, UP0 ;  /* 0x000000013f067887 */ /* 0x000fe20008000000 */
        /* <DEDUP_REMOVED lines=11> */
[----:B------:R-:W-:Y:S01]  /*3620*/  QGMMA.64x16x32.F32.E4M3.E4M3 R48, gdesc[UR36], R48 ;  /* 0x00200000243079f3 */ /* 0x000fe20008700830 */
[----:B------:R0:W-:Y:S01]  /*3630*/  STL [R1+0x2c], RZ ;  /* 0x00002cff01007387 */ /* 0x0001e20000100800 */
[----:B------:R-:W-:-:S02]  /*3640*/  ISETP.NE.AND P0, PT, RZ, UR6, PT ;  /* 0x00000006ff007c0c */ /* 0x000fc4000bf05270 */
[----:B------:R-:W-:Y:S01]  /*3650*/  QGMMA.64x16x32.F32.E4M3.E4M3 R32, gdesc[UR40], R32 ;  /* 0x00200000282079f3 */ /* 0x000fe20008700820 */
[----:B------:R0:W-:Y:S01]  /*3660*/  STL [R1+0x28], RZ ;  /* 0x000028ff01007387 */ /* 0x0001e20000100800 */
[----:B------:R-:W-:Y:S01]  /*3670*/  UMOV UR40, UR7 ;  /* 0x0000000700287c82 */ /* 0x000fe20008000000 */
[----:B------:R-:W-:Y:S01]  /*3680*/  UMOV UR41, 0x80000020 ;  /* 0x8000002000297882 */ /* 0x000fe20000000000 */
[----:B------:R-:W-:Y:S01]  /*3690*/  UMOV UR36, UR40 ;  /* 0x0000002800247c82 */ /* 0x000fe20008000000 */
[----:B------:R0:W-:Y:S01]  /*36a0*/  STL [R1+0x24], RZ ;  /* 0x000024ff01007387 */ /* 0x0001e20000100800 */
[----:B------:R-:W-:Y:S01]  /*36b0*/  UMOV UR37, UR41 ;  /* 0x0000002900257c82 */ /* 0x000fe20008000000 */
[----:B------:R-:W-:Y:S01]  /*36c0*/  QGMMA.64x16x32.F32.E4M3.E4M3 R24, gdesc[UR40], R24 ;  /* 0x00200000281879f3 */ /* 0x000fe20008700818 */
        /* <DEDUP_REMOVED lines=33> */
[----:B------:R0:W-:Y:S01]  /*38e0*/  STL [R1], RZ ;  /* 0x000000ff01007387 */ /* 0x0001e20000100800 */
[----:B------:R-:W-:Y:S01]  /*38f0*/  UMOV UR13, UR41 ;  /* 0x00000029000d7c82 */ /* 0x000fe20008000000 */
[----:B------:R-:W-:Y:S04]  /*3900*/  QGMMA.64x16x32.F32.E4M3.E4M3 R168, gdesc[UR48], R168 ;  /* 0x0020000030a879f3 */ /* 0x000fe800087008a8 */
[----:B------:R-:W-:Y:S01]  /*3910*/  QGMMA.64x16x32.F32.E4M3.E4M3 R184, gdesc[UR12], R184, gsb0 ;  /* 0x002000000cb879f3 */ /* 0x000fe200080008b8 */
[----:B------:R-:W-:Y:S05]  /*3920*/  @!P0 BRA `(.L_x_19) ;  /* 0x0000001000c48947 */ /* 0x000fea0003800000 */
[----:B------:R-:W-:Y:S02]  /*3930*/  WARPGROUP.DEPBAR.LE gsb0, 0x0 ;  /* 0x00008000000079c5 */ /* 0x000fe40000010000 */
[----:B------:R-:W-:-:S01]  /*3940*/  FADD R227, RZ, R192 ;  /* 0x000000c0ffe37221 */ /* 0x000fc20000000000 */
[----:B------:R-:W-:Y:S01]  /*3950*/  FADD R226, RZ, R193 ;  /* 0x000000c1ffe27221 */ /* 0x000fe20000000000 */
[----:B------:R-:W-:-:S01]  /*3960*/  FADD R225, RZ, R194 ;  /* 0x000000c2ffe17221 */ /* 0x000fc20000000000 */
[----:B------:R-:W-:Y:S01]  /*3970*/  FADD R224, RZ, R195 ;  /* 0x000000c3ffe07221 */ /* 0x000fe20000000000 */
[----:B------:R-:W-:-:S01]  /*3980*/  FADD R223, RZ, R196 ;  /* 0x000000c4ffdf7221 */ /* 0x000fc20000000000 */
[----:B------:R1:W-:Y:S01]  /*3990*/  STL [R1+0x218], R227 ;  /* 0x000218e301007387 */ /* 0x0003e20000100800 */
[----:B------:R-:W-:-:S01]  /*39a0*/  FADD R222, RZ, R197 ;  /* 0x000000c5ffde7221 */ /* 0x000fc20000000000 */
[----:B------:R-:W-:Y:S01]  /*39b0*/  FADD R221, RZ, R198 ;  /* 0x000000c6ffdd7221 */ /* 0x000fe20000000000 */
[----:B------:R-:W-:-:S01]  /*39c0*/  FADD R220, RZ, R199 ;  /* 0x000000c7ffdc7221 */ /* 0x000fc20000000000 */
[----:B------:R-:W-:Y:S01]  /*39d0*/  FADD R219, RZ, R184 ;  /* 0x000000b8ffdb7221 */ /* 0x000fe20000000000 */
[----:B------:R-:W-:-:S01]  /*39e0*/  FADD R218, RZ, R185 ;  /* 0x000000b9ffda7221 */ /* 0x000fc20000000000 */
[----:B------:R-:W-:Y:S01]  /*39f0*/  FADD R217, RZ, R186 ;  /* 0x000000baffd97221 */ /* 0x000fe20000000000 */
[----:B------:R-:W-:-:S01]  /*3a00*/  FADD R216, RZ, R187 ;  /* 0x000000bbffd87221 */ /* 0x000fc20000000000 */
[----:B------:R-:W-:Y:S01]  /*3a10*/  FADD R215, RZ, R188 ;  /* 0x000000bcffd77221 */ /* 0x000fe20000000000 */
[----:B------:R-:W-:-:S01]  /*3a20*/  FADD R214, RZ, R189 ;  /* 0x000000bdffd67221 */ /* 0x000fc20000000000 */
[----:B-1----:R-:W-:Y:S01]  /*3a30*/  FADD R227, RZ, R147 ;  /* 0x00000093ffe37221 */ /* 0x002fe20000000000 */
[----:B------:R-:W-:-:S01]  /*3a40*/  FADD R213, RZ, R190 ;  /* 0x000000beffd57221 */ /* 0x000fc20000000000 */
[----:B------:R-:W-:Y:S01]  /*3a50*/  FADD R212, RZ, R191 ;  /* 0x000000bfffd47221 */ /* 0x000fe20000000000 */
[----:B------:R-:W-:-:S01]  /*3a60*/  FADD R211, RZ, R176 ;  /* 0x000000b0ffd37221 */ /* 0x000fc20000000000 */
[----:B------:R-:W-:Y:S01]  /*3a70*/  FADD R210, RZ, R177 ;  /* 0x000000b1ffd27221 */ /* 0x000fe20000000000 */
[----:B------:R1:W-:Y:S01]  /*3a80*/  STL [R1], R227 ;  /* 0x000000e301007387 */ /* 0x0003e20000100800 */
        /* <DEDUP_REMOVED lines=37> */
[----:B-1----:R-:W-:-:S05]  /*3ce0*/  FADD R227, RZ, R150 ;  /* 0x00000096ffe37221 */ /* 0x002fca0000000000 */
[----:B------:R1:W-:Y:S02]  /*3cf0*/  STL [R1+0xc], R227 ;  /* 0x00000ce301007387 */ /* 0x0003e40000100800 */
        /* <DEDUP_REMOVED lines=241> */
[----:B------:R1:W-:Y:S04]  /*4c10*/  STL [R1+0x1f0], R227 ;  /* 0x0001f0e301007387 */ /* 0x0003e80000100800 */
[----:B-1----:R1:W5:Y:S01]  /*4c20*/  LDL.LU R227, [R1+0x218] ;  /* 0x0002180001e37983 */ /* 0x0023620000300800 */
[----:B------:R-:W-:-:S05]  /*4c30*/  UMOV UR56, URZ ;  /* 0x0000003f00387c82 */ /* 0x000fca0008000000 */
.L_x_19:
[----:B------:R2:W-:Y:S04]  /*4c40*/  STL [R1+0x21c], R2 ;  /* 0x00021c0201007387 */ /* 0x0005e80000100800 */
[----:B--2---:R-:W2:Y:S04]  /*4c50*/  LDL R2, [R1+0x1fc] ;  /* 0x0001fc0001027983 */ /* 0x004ea80000100800 */
[----:B------:R4:W-:Y:S04]  /*4c60*/  STL [R1+0x218], R0 ;  /* 0x0002180001007387 */ /* 0x0009e80000100800 */
[----:B----4-:R-:W4:Y:S01]  /*4c70*/  LDL R0, [R1+0x204] ;  /* 0x0002040001007983 */ /* 0x010f220000100800 */
[----:B--2---:R-:W-:-:S03]  /*4c80*/  R2UR UR7, R2 ;  /* 0x00000000020772ca */ /* 0x004fc600000e0000 */
[----:B------:R2:W5:Y:S01]  /*4c90*/  LDL.LU R2, [R1+0x21c] ;  /* 0x00021c0001027983 */ /* 0x0005620000300800 */
[----:B----4-:R-:W-:-:S03]  /*4ca0*/  R2UR UR8, R0 ;  /* 0x00000000000872ca */ /* 0x010fc600000e0000 */
[----:B------:R2:W5:Y:S06]  /*4cb0*/  LDL.LU R0, [R1+0x218] ;  /* 0x0002180001007983 */ /* 0x00056c0000300800 */
[----:B------:R-:W-:-:S04]  /*4cc0*/  UIADD3 UR54, UR7, 0x1, URZ ;  /* 0x0000000107367890 */ /* 0x000fc8000fffe03f */
[----:B------:R-:W-:-:S04]  /*4cd0*/  UISETP.NE.AND UP0, UPT, UR54, 0x9, UPT ;  /* 0x000000093600788c */ /* 0x000fc8000bf05270 */
[----:B------:R-:W-:Y:S02]  /*4ce0*/  USEL UR7, URZ, 0x1, UP0 ;  /* 0x000000013f077887 */ /* 0x000fe40008000000 */
[----:B------:R-:W-:Y:S02]  /*4cf0*/  USEL UR54, UR54, URZ, UP0 ;  /* 0x0000003f36367287 */ /* 0x000fe40008000000 */
[----:B------:R-:W-:-:S06]  /*4d00*/  ULOP3.LUT UR7, UR8, UR7, URZ, 0x3c, !UPT ;  /* 0x0000000708077292 */ /* 0x000fcc000f8e3c3f */
[----:B------:R-:W-:Y:S01]  /*4d10*/  IMAD.U32 R228, RZ, RZ, UR7 ;  /* 0x00000007ffe47e24 */ /* 0x000fe2000f8e00ff */
[----:B--2---:R-:W-:-:S06]  /*4d20*/  UMOV UR7, 0x1 ;  /* 0x0000000100077882 */ /* 0x004fcc0000000000 */
.L_x_14:
[----:B-----5:R2:W-:Y:S04]  /*4d30*/  STL [R1+0x218], R0 ;  /* 0x0002180001007387 */ /* 0x0205e80000100800 */
[----:B--2---:R-:W2:Y:S02]  /*4d40*/  LDL R0, [R1+0x20c] ;  /* 0x00020c0001007983 */ /* 0x004ea40000100800 */
[----:B--2---:R-:W-:Y:S02]  /*4d50*/  R2UR UR9, R0 ;  /* 0x00000000000972ca */ /* 0x004fe400000e0000 */
[----:B------:R2:W5:Y:S11]  /*4d60*/  LDL.LU R0, [R1+0x218] ;  /* 0x0002180001007983 */ /* 0x0005760000300800 */
[----:B------:R-:W-:-:S04]  /*4d70*/  UISETP.LT.AND UP0, UPT, UR9, 0x1, UPT ;  /* 0x000000010900788c */ /* 0x000fc8000bf01270 */
[----:B------:R-:W-:-:S04]  /*4d80*/  USEL UR8, UR9, 0x1, UP0 ;  /* 0x0000000109087887 */ /* 0x000fc80008000000 */
[----:B------:R-:W-:-:S04]  /*4d90*/  UIADD3 UR58, UR9, -UR8, URZ ;  /* 0x80000008093a7290 */ /* 0x000fc8000fffe03f */
[----:B------:R-:W-:-:S06]  /*4da0*/  UISETP.GE.AND UP0, UPT, UR58, 0x1, UPT ;  /* 0x000000013a00788c */ /* 0x000fcc000bf06270 */
[----:B------:R-:W-:-:S13]  /*4db0*/  PLOP3.LUT P0, PT, PT, PT, UP0, 0x80, 0x0 ;  /* 0x000000000000781c */ /* 0x000fda0003f0f008 */
[----:B--2---:R-:W-:Y:S05]  /*4dc0*/  @!P0 BRA `(.L_x_20) ;  /* 0x0000002c00108947 */ /* 0x004fea0003800000 */
[----:B-----5:R2:W-:Y:S04]  /*4dd0*/  STL [R1+0x218], R0 ;  /* 0x0002180001007387 */ /* 0x0205e80000100800 */
[----:B--2---:R-:W2:Y:S02]  /*4de0*/  LDL R0, [R1+0x1fc] ;  /* 0x0001fc0001007983 */ /* 0x004ea40000100800 */
[----:B--2---:R-:W-:Y:S02]  /*4df0*/  R2UR UR57, R0 ;  /* 0x00000000003972ca */ /* 0x004fe400000e0000 */
[----:B------:R2:W5:-:S13]  /*4e00*/  LDL.LU R0, [R1+0x218] ;  /* 0x0002180001007983 */ /* 0x00055a0000300800 */
.L_x_28:
[----:B------:R-:W-:-:S06]  /*4e10*/  UISETP.NE.AND UP0, UPT, UR60, 0x3, UPT ;  /* 0x000000033c00788c */ /* 0x000fcc000bf05270 */
[----:B------:R-:W-:-:S13]  /*4e20*/  PLOP3.LUT P1, PT, PT, PT, UP0, 0x80, 0x0 ;  /* 0x000000000000781c */ /* 0x000fda0003f2f008 */
[----:B----4-:R-:W-:Y:S05]  /*4e30*/  @!P1 BRA `(.L_x_21) ;  /* 0x0000000000049947 */ /* 0x010fea0003800000 */
[----:B------:R-:W-:Y:S01]  /*4e40*/  BPT.TRAP 0x1 ;  /* 0x000000040000795c */ /* 0x000fe20000300000 */
.L_x_21:
[----:B------:R-:W4:Y:S01]  /*4e50*/  S2UR UR8, SR_CgaCtaId ;  /* 0x00000000000879c3 */ /* 0x000f220000008800 */
[----:B------:R-:W-:Y:S01]  /*4e60*/  UMOV UR55, 0x400 ;  /* 0x0000040000377882 */ /* 0x000fe20000000000 */
[----:B------:R-:W-:Y:S01]  /*4e70*/  SHF.L.U32 R229, R228, 0x1f, RZ ;  /* 0x0000001fe4e57819 */ /* 0x000fe200000006ff */
[----:B----4-:R-:W-:-:S04]  /*4e80*/  ULEA UR55, UR8, UR55, 0x18 ;  /* 0x0000003708377291 */ /* 0x010fc8000f8ec03f */
[----:B------:R-:W-:-:S09]  /*4e90*/  ULEA UR8, UR54, UR55, 0x3 ;  /* 0x0000003736087291 */ /* 0x000fd2000f8e183f */
[----:B------:R4:W0:Y:S01]  /*4ea0*/  SYNCS.PHASECHK.TRANS64.TRYWAIT P0, [UR8], R229 ;  /* 0x000000e5ff0075a7 */ /* 0x0008220008000148 */
[----:B------:R-:W-:Y:S05]  /*4eb0*/  @!P1 BRA `(.L_x_22) ;  /* 0x0000000000049947 */ /* 0x000fea0003800000 */
[----:B------:R-:W-:Y:S01]  /*4ec0*/  BPT.TRAP 0x1 ;  /* 0x000000040000795c */ /* 0x000fe20000300000 */
.L_x_22:
[----:B0-----:R-:W-:Y:S05]  /*4ed0*/  @P0 BRA `(.L_x_23) ;  /* 0x0000000000080947 */ /* 0x001fea0003800000 */
[----:B------:R-:W0:Y:S02]  /*4ee0*/  SYNCS.PHASECHK.TRANS64.TRYWAIT P0, [UR8], R229 ;  /* 0x000000e5ff0075a7 */ /* 0x000e240008000148 */
[----:B0-----:R-:W-:Y:S05]  /*4ef0*/  @!P0 BRA `(.L_x_24) ;  /* 0x00000140004c8947 */ /* 0x001fea0003800000 */
.L_x_23:
[----:B------:R-:W-:Y:S01]  /*4f00*/  UIADD3 UR8, UR55, 0x1b180, URZ ;  /* 0x0001b18037087890 */ /* 0x000fe2000fffe03f */
[----:B------:R-:W-:Y:S01]  /*4f10*/  WARPGROUP.ARRIVE ;  /* 0x00000000000079c5 */ /* 0x000fe20000000000 */
[----:B------:R-:W-:Y:S02]  /*4f20*/  UISETP.NE.AND UP0, UPT, UR6, URZ, UPT ;  /* 0x0000003f0600728c */ /* 0x000fe4000bf05270 */
[----:B------:R-:W-:Y:S02]  /*4f30*/  USHF.R.U32.HI UR8, URZ, 0x4, UR8 ;  /* 0x000000043f087899 */ /* 0x000fe40008011608 */
[----:B------:R-:W-:Y:S02]  /*4f40*/  USEL UR7, UR7, URZ, !UP0 ;  /* 0x0000003f07077287 */ /* 0x000fe4000c000000 */
[----:B------:R-:W-:Y:S02]  /*4f50*/  ULOP3.LUT UR8, UR8, 0x3fff, URZ, 0xc0, !UPT ;  /* 0x00003fff08087892 */ /* 0x000fe4000f8ec03f */
[----:B------:R-:W-:-:S02]  /*4f60*/  ULOP3.LUT UR6, UR59, 0x10000, URZ, 0xfc, !UPT ;  /* 0x000100003b067892 */ /* 0x000fc4000f8efc3f */
[----:B------:R-:W-:Y:S02]  /*4f70*/  ULOP3.LUT UR8, UR8, 0x10000, URZ, 0xfc, !UPT ;  /* 0x0001000008087892 */ /* 0x000fe4000f8efc3f */
[----:B------:R-:W-:Y:S02]  /*4f80*/  UISETP.NE.U32.AND UP0, UPT, UR7, URZ, UPT ;  /* 0x0000003f0700728c */ /* 0x000fe4000bf05070 */
[----:B------:R-:W-:Y:S02]  /*4f90*/  UIMAD UR7, UR54, 0x300, UR6 ;  /* 0x00000300360778a4 */ /* 0x000fe4000f8e0206 */
[----:B------:R-:W-:Y:S01]  /*4fa0*/  UIMAD UR6, UR54, 0x2c0, UR8 ;  /* 0x000002c0360678a4 */ /* 0x000fe2000f8e0208 */
[----:B------:R-:W-:Y:S01]  /*4fb0*/  UMOV UR37, 0x80000020 ;  /* 0x8000002000257882 */ /* 0x000fe20000000000 */
[----:B------:R-:W-:Y:S02]  /*4fc0*/  UMOV UR39, 0x80000020 ;  /* 0x8000002000277882 */ /* 0x000fe40000000000 */
[----:B------:R-:W-:-:S02]  /*4fd0*/  UIADD3 UR34, UR6, 0x40, URZ ;  /* 0x0000004006227890 */ /* 0x000fc4000fffe03f */
[----:B------:R-:W-:Y:S02]  /*4fe0*/  UIADD3 UR26, UR6, 0x80, URZ ;  /* 0x00000080061a7890 */ /* 0x000fe4000fffe03f */
[----:B------:R-:W-:Y:S02]  /*4ff0*/  UIADD3 UR18, UR6, 0xc0, URZ ;  /* 0x000000c006127890 */ /* 0x000fe4000fffe03f */
[----:B------:R-:W-:Y:S02]  /*5000*/  UIADD3 UR10, UR6, 0x100, URZ ;  /* 0x00000100060a7890 */ /* 0x000fe4000fffe03f */
[----:B------:R-:W-:Y:S01]  /*5010*/  UIADD3 UR42, UR6, 0x140, URZ ;  /* 0x00000140062a7890 */ /* 0x000fe2000fffe03f */
[----:B------:R-:W-:Y:S01]  /*5020*/  UMOV UR36, UR7 ;  /* 0x0000000700247c82 */ /* 0x000fe20008000000 */
[----:B------:R-:W-:Y:S02]  /*5030*/  UIADD3 UR22, UR6, 0x180, URZ ;  /* 0x0000018006167890 */ /* 0x000fe4000fffe03f */
[----:B------:R-:W-:Y:S01]  /*5040*/  UMOV UR38, UR6 ;  /* 0x0000000600267c82 */ /* 0x000fe20008000000 */
[----:B------:R-:W-:Y:S01]  /*5050*/  UIADD3 UR46, UR6, 0x1c0, URZ ;  /* 0x000001c0062e7890 */ /* 0x000fe2000fffe03f */
[----:B------:R-:W-:Y:S01]  /*5060*/  QGMMA.64x16x32.F32.E4M3.E4M3 R192, gdesc[UR36], R192, UP0 ;  /* 0x0020000024c079f3 */ /* 0x000fe2000bf008c0 */
[----:B------:R-:W-:Y:S01]  /*5070*/  UMOV UR32, UR36 ;  /* 0x0000002400207c82 */ /* 0x000fe20008000000 */
[----:B------:R-:W-:Y:S01]  /*5080*/  UMOV UR33, UR37 ;  /* 0x0000002500217c82 */ /* 0x000fe20008000000 */
[----:B------:R-:W-:Y:S01]  /*5090*/  UMOV UR35, 0x80000020 ;  /* 0x8000002000237882 */ /* 0x000fe20000000000 */
        /* <DEDUP_REMOVED lines=40> */
[----:B------:R-:W-:Y:S01]  /*5320*/  UIADD3 UR16, UR7, 0x2, URZ ;  /* 0x0000000207107890 */ /* 0x000fe2000fffe03f */
[----:B------:R-:W-:-:S02]  /*5330*/  UMOV UR17, 0x80000020 ;  /* 0x8000002000117882 */ /* 0x000fc40000000000 */
[----:B------:R-:W-:Y:S01]  /*5340*/  QGMMA.64x16x32.F32.E4M3.E4M3 R32, gdesc[UR48], R32, UP0 ;  /* 0x00200000302079f3 */ /* 0x000fe2000bf00820 */
[----:B------:R-:W-:Y:S01]  /*5350*/  UMOV UR48, UR61 ;  /* 0x0000003d00307c82 */ /* 0x000fe20008000000 */
[----:B------:R-:W-:Y:S01]  /*5360*/  UMOV UR49, 0x80000020 ;  /* 0x8000002000317882 */ /* 0x000fe20000000000 */
[----:B------:R-:W-:Y:S01]  /*5370*/  UMOV UR28, UR48 ;  /* 0x00000030001c7c82 */ /* 0x000fe20008000000 */
[----:B------:R-:W-:Y:S01]  /*5380*/  UMOV UR29, UR49 ;  /* 0x00000031001d7c82 */ /* 0x000fe20008000000 */
[----:B------:R-:W-:Y:S01]  /*5390*/  QGMMA.64x16x32.F32.E4M3.E4M3 R24, gdesc[UR48], R24, UP0 ;  /* 0x00200000301879f3 */ /* 0x000fe2000bf00818 */
[----:B------:R-:W-:Y:S01]  /*53a0*/  UMOV UR12, UR48 ;  /* 0x00000030000c7c82 */ /* 0x000fe20008000000 */
        /* <DEDUP_REMOVED lines=28> */
[----:B------:R-:W-:-:S02]  /*5570*/  UIADD3 UR18, UR6, 0x2, URZ ;  /* 0x0000000206127890 */ /* 0x000fc4000fffe03f */
[----:B------:R-:W-:Y:S01]  /*5580*/  QGMMA.64x16x32.F32.E4M3.E4M3 R152, gdesc[UR24], R152, UP0 ;  /* 0x00200000189879f3 */ /* 0x000fe2000bf00898 */
[----:B------:R-:W-:Y:S02]  /*5590*/  UIADD3 UR30, UR6, 0x42, URZ ;  /* 0x00000042061e7890 */ /* 0x000fe4000fffe03f */
[----:B------:R-:W-:Y:S01]  /*55a0*/  UIADD3 UR38, UR6, 0x82, URZ ;  /* 0x0000008206267890 */ /* 0x000fe2000fffe03f */
[----:B------:R-:W-:Y:S01]  /*55b0*/  QGMMA.64x16x32.F32.E4M3.E4M3 R168, gdesc[UR32], R168, UP0 ;  /* 0x0020000020a879f3 */ /* 0x000fe2000bf008a8 */
[----:B------:R-:W-:Y:S02]  /*55c0*/  UIADD3 UR10, UR6, 0xc2, URZ ;  /* 0x000000c2060a7890 */ /* 0x000fe4000fffe03f */
[----:B------:R-:W-:Y:S01]  /*55d0*/  UIADD3 UR42, UR6, 0x102, URZ ;  /* 0x00000102062a7890 */ /* 0x000fe2000fffe03f */
[----:B------:R-:W-:Y:S01]  /*55e0*/  QGMMA.64x16x32.F32.E4M3.E4M3 R184, gdesc[UR20], R184, UP0 ;  /* 0x0020000014b879f3 */ /* 0x000fe2000bf008b8 */
[----:B------:R-:W-:Y:S02]  /*55f0*/  UIADD3 UR14, UR6, 0x142, URZ ;  /* 0x00000142060e7890 */ /* 0x000fe4000fffe03f */
[----:B------:R-:W-:Y:S01]  /*5600*/  UIADD3 UR46, UR6, 0x182, URZ ;  /* 0x00000182062e7890 */ /* 0x000fe2000fffe03f */
[----:B------:R-:W-:Y:S01]  /*5610*/  UMOV UR19, 0x80000020 ;  /* 0x8000002000137882 */ /* 0x000fe20000000000 */
[----:B------:R-:W-:Y:S01]  /*5620*/  UIADD3 UR26, UR6, 0x1c2, URZ ;  /* 0x000001c2061a7890 */ /* 0x000fe2000fffe03f */
[----:B------:R-:W-:Y:S01]  /*5630*/  QGMMA.64x16x32.F32.E4M3.E4M3 R192, gdesc[UR16], R192 ;  /* 0x0020000010c079f3 */ /* 0x000fe200087008c0 */
[----:B------:R-:W-:Y:S01]  /*5640*/  UMOV UR28, UR16 ;  /* 0x00000010001c7c82 */ /* 0x000fe20008000000 */
[----:B------:R-:W-:Y:S01]  /*5650*/  UMOV UR29, UR17 ;  /* 0x00000011001d7c82 */ /* 0x000fe20008000000 */
        /* <DEDUP_REMOVED lines=16> */
[----:B------:R-:W-:Y:S01]  /*5760*/  UMOV UR12, UR16 ;  /* 0x00000010000c7c82 */ /* 0x000fe20008000000 */
[----:B------:R-:W-:Y:S01]  /*5770*/  UMOV UR13, UR17 ;  /* 0x00000011000d7c82 */ /* 0x000fe20008000000 */
[----:B------:R-:W-:Y:S01]  /*5780*/  UMOV UR15, 0x80000020 ;  /* 0x80000020000f7882 */ /* 0x000fe20000000000 */
[----:B------:R-:W-:Y:S01]  /*5790*/  UMOV UR44, UR16 ;  /* 0x00000010002c7c82 */ /* 0x000fe20008000000 */
[----:B------:R-:W-:Y:S01]  /*57a0*/  UMOV UR45, UR17 ;  /* 0x00000011002d7c82 */ /* 0x000fe20008000000 */
[----:B------:R-:W-:Y:S01]  /*57b0*/  QGMMA.64x16x32.F32.E4M3.E4M3 R128, gdesc[UR40], R128 ;  /* 0x00200000288079f3 */ /* 0x000fe20008700880 */
[----:B------:R-:W-:Y:S01]  /*57c0*/  UMOV UR47, 0x80000020 ;  /* 0x80000020002f7882 */ /* 0x000fe20000000000 */
[----:B------:R-:W-:Y:S01]  /*57d0*/  UIADD3 UR7, UR7, 0x202, URZ ;  /* 0x0000020207077890 */ /* 0x000fe2000fffe03f */
[----:B------:R-:W-:Y:S01]  /*57e0*/  UMOV UR24, UR16 ;  /* 0x0000001000187c82 */ /* 0x000fe20008000000 */
[----:B------:R-:W-:Y:S01]  /*57f0*/  UMOV UR25, UR17 ;  /* 0x0000001100197c82 */ /* 0x000fe20008000000 */
[----:B------:R-:W-:Y:S01]  /*5800*/  QGMMA.64x16x32.F32.E4M3.E4M3 R112, gdesc[UR12], R112 ;  /* 0x002000000c7079f3 */ /* 0x000fe20008700870 */
[----:B------:R-:W-:Y:S01]  /*5810*/  UMOV UR27, 0x80000020 ;  /* 0x80000020001b7882 */ /* 0x000fe20000000000 */
        /* <DEDUP_REMOVED lines=12> */
[----:B------:R-:W-:-:S02]  /*58e0*/  UIADD3 UR56, UR56, 0x2, URZ ;  /* 0x0000000238387890 */ /* 0x000fc4000fffe03f */
[----:B------:R-:W-:Y:S01]  /*58f0*/  QGMMA.64x16x32.F32.E4M3.E4M3 R48, gdesc[UR20], R48 ;  /* 0x00200000143079f3 */ /* 0x000fe20008700830 */
[----:B------:R-:W-:Y:S02]  /*5900*/  ULDC UR61, c[0x0][0x50c] ;  /* 0x00014300003d7ab9 */ /* 0x000fe40000000800 */
[----:B------:R-:W-:Y:S01]  /*5910*/  UISETP.NE.AND UP0, UPT, UR56, UR61, UPT ;  /* 0x0000003d3800728c */ /* 0x000fe2000bf05270 */
[----:B------:R-:W-:Y:S01]  /*5920*/  QGMMA.64x16x32.F32.E4M3.E4M3 R32, gdesc[UR48], R32 ;  /* 0x00200000302079f3 */ /* 0x000fe20008700820 */
[----:B------:R-:W-:Y:S01]  /*5930*/  UMOV UR48, UR7 ;  /* 0x0000000700307c82 */ /* 0x000fe20008000000 */
[----:B------:R-:W-:Y:S01]  /*5940*/  UMOV UR49, 0x80000020 ;  /* 0x8000002000317882 */ /* 0x000fe20000000000 */
[----:B------:R-:W-:Y:S01]  /*5950*/  UMOV UR20, UR48 ;  /* 0x0000003000147c82 */ /* 0x000fe20008000000 */
[----:B------:R-:W-:Y:S01]  /*5960*/  UMOV UR21, UR49 ;  /* 0x0000003100157c82 */ /* 0x000fe20008000000 */
[----:B------:R-:W-:Y:S01]  /*5970*/  QGMMA.64x16x32.F32.E4M3.E4M3 R24, gdesc[UR48], R24 ;  /* 0x00200000301879f3 */ /* 0x000fe20008700818 */
[----:B------:R-:W-:Y:S01]  /*5980*/  UMOV UR32, UR48 ;  /* 0x0000003000207c82 */ /* 0x000fe20008000000 */
        /* <DEDUP_REMOVED lines=23> */
[----:B------:R-:W-:-:S03]  /*5b00*/  USEL UR6, URZ, 0x1, UP0 ;  /* 0x000000013f067887 */ /* 0x000fc60008000000 */
[----:B------:R-:W-:Y:S03]  /*5b10*/  QGMMA.64x16x32.F32.E4M3.E4M3 R136, gdesc[UR8], R136 ;  /* 0x00200000088879f3 */ /* 0x000fe60008700888 */
[----:B------:R-:W-:Y:S01]  /*5b20*/  ISETP.NE.AND P0, PT, RZ, UR6, PT ;  /* 0x00000006ff007c0c */ /* 0x000fe2000bf05270 */
[----:B------:R-:W-:Y:S04]  /*5b30*/  QGMMA.64x16x32.F32.E4M3.E4M3 R152, gdesc[UR36], R152 ;  /* 0x00200000249879f3 */ /* 0x000fe80008700898 */
[----:B------:R-:W-:Y:S04]  /*5b40*/  QGMMA.64x16x32.F32.E4M3.E4M3 R168, gdesc[UR28], R168 ;  /* 0x002000001ca879f3 */ /* 0x000fe800087008a8 */
[----:B------:R-:W-:Y:S03]  /*5b50*/  QGMMA.64x16x32.F32.E4M3.E4M3 R184, gdesc[UR16], R184, gsb0 ;  /* 0x0020000010b879f3 */ /* 0x000fe600080008b8 */
[----:B------:R-:W-:-:S02]  /*5b60*/  WARPGROUP.DEPBAR.LE gsb0, 0x1 ;  /* 0x00008000000079c5 */ /* 0x000fc40000010100 */
[----:B------:R-:W-:Y:S05]  /*5b70*/  @!P0 BRA `(.L_x_25) ;  /* 0x0000001c00388947 */ /* 0x000fea0003800000 */
[----:B------:R-:W-:Y:S02]  /*5b80*/  WARPGROUP.DEPBAR.LE gsb0, 0x0 ;  /* 0x00008000000079c5 */ /* 0x000fe40000010000 */
[----:B------:R-:W-:-:S01]  /*5b90*/  FADD R227, R192, R227 ;  /* 0x000000e3c0e37221 */ /* 0x000fc20000000000 */
[----:B------:R-:W-:Y:S01]  /*5ba0*/  FADD R226, R193, R226 ;  /* 0x000000e2c1e27221 */ /* 0x000fe20000000000 */
[----:B------:R-:W-:-:S01]  /*5bb0*/  FADD R225, R194, R225 ;  /* 0x000000e1c2e17221 */ /* 0x000fc20000000000 */
[----:B------:R-:W-:Y:S02]  /*5bc0*/  FADD R224, R195, R224 ;  /* 0x000000e0c3e07221 */ /* 0x000fe40000000000 */
[----:B------:R0:W-:Y:S01]  /*5bd0*/  STL [R1+0x218], R227 ;  /* 0x000218e301007387 */ /* 0x0001e20000100800 */
[----:B------:R-:W-:-:S01]  /*5be0*/  FADD R223, R196, R223 ;  /* 0x000000dfc4df7221 */ /* 0x000fc20000000000 */
[----:B------:R-:W-:Y:S02]  /*5bf0*/  FADD R222, R197, R222 ;  /* 0x000000dec5de7221 */ /* 0x000fe40000000000 */
[----:B0-----:R-:W2:Y:S04]  /*5c00*/  LDL.LU R227, [R1+0x14] ;  /* 0x0000140001e37983 */ /* 0x001ea80000300800 */
[----:B------:R0:W-:Y:S04]  /*5c10*/  STL [R1+0x21c], R226 ;  /* 0x00021ce201007387 */ /* 0x0001e80000100800 */
[----:B0-----:R-:W3:Y:S04]  /*5c20*/  LDL.LU R226, [R1+0x10] ;  /* 0x0000100001e27983 */ /* 0x001ee80000300800 */
[----:B------:R0:W-:Y:S04]  /*5c30*/  STL [R1+0x220], R225 ;  /* 0x000220e101007387 */ /* 0x0001e80000100800 */
[----:B0-----:R-:W4:Y:S04]  /*5c40*/  LDL.LU R225, [R1+0xc] ;  /* 0x00000c0001e17983 */ /* 0x001f280000300800 */
[----:B------:R0:W-:Y:S04]  /*5c50*/  STL [R1+0x224], R224 ;  /* 0x000224e001007387 */ /* 0x0001e80000100800 */
[----:B0-----:R-:W4:Y:S04]  /*5c60*/  LDL.LU R224, [R1+0x8] ;  /* 0x0000080001e07983 */ /* 0x001f280000300800 */
[----:B------:R0:W-:Y:S04]  /*5c70*/  STL [R1+0x228], R223 ;  /* 0x000228df01007387 */ /* 0x0001e80000100800 */
[----:B0-----:R-:W4:Y:S04]  /*5c80*/  LDL.LU R223, [R1+0x4] ;  /* 0x0000040001df7983 */ /* 0x001f280000300800 */
[----:B------:R0:W-:Y:S04]  /*5c90*/  STL [R1+0x22c], R222 ;  /* 0x00022cde01007387 */ /* 0x0001e80000100800 */
[----:B0-----:R-:W4:Y:S01]  /*5ca0*/  LDL.LU R222, [R1] ;  /* 0x0000000001de7983 */ /* 0x001f220000300800 */
[----:B------:R-:W-:-:S01]  /*5cb0*/  FADD R221, R198, R221 ;  /* 0x000000ddc6dd7221 */ /* 0x000fc20000000000 */
[----:B------:R-:W-:Y:S01]  /*5cc0*/  FADD R220, R199, R220 ;  /* 0x000000dcc7dc7221 */ /* 0x000fe20000000000 */
[----:B------:R-:W-:-:S01]  /*5cd0*/  FADD R219, R184, R219 ;  /* 0x000000dbb8db7221 */ /* 0x000fc20000000000 */
[----:B------:R-:W-:Y:S01]  /*5ce0*/  FADD R218, R185, R218 ;  /* 0x000000dab9da7221 */ /* 0x000fe20000000000 */
[----:B------:R-:W-:-:S01]  /*5cf0*/  FADD R217, R186, R217 ;  /* 0x000000d9bad97221 */ /* 0x000fc20000000000 */
[----:B------:R-:W-:Y:S01]  /*5d00*/  STL [R1+0x230], R221 ;  /* 0x000230dd01007387 */ /* 0x000fe20000100800 */
        /* <DEDUP_REMOVED lines=43> */
[----:B------:R-:W-:Y:S01]  /*5fc0*/  FADD R7, R156, R7 ;  /* 0x000000079c077221 */ /* 0x000fe20000000000 */
[----:B------:R-:W-:-:S01]  /*5fd0*/  FADD R6, R157, R6 ;  /* 0x000000069d067221 */ /* 0x000fc20000000000 */
[----:B------:R-:W-:Y:S01]  /*5fe0*/  FADD R5, R158, R5 ;  /* 0x000000059e057221 */ /* 0x000fe20000000000 */
[----:B------:R-:W-:-:S01]  /*5ff0*/  FADD R4, R159, R4 ;  /* 0x000000049f047221 */ /* 0x000fc20000000000 */
[----:B------:R-:W-:Y:S01]  /*6000*/  FADD R3, R144, R3 ;  /* 0x0000000390037221 */ /* 0x000fe20000000000 */
[----:B------:R-:W-:-:S01]  /*6010*/  FADD R2, R145, R2 ;  /* 0x0000000291027221 */ /* 0x000fc20000000000 */
[----:B-----5:R-:W-:Y:S01]  /*6020*/  FADD R0, R146, R0 ;  /* 0x0000000092007221 */ /* 0x020fe20000000000 */
[----:B--2---:R-:W-:-:S01]  /*6030*/  FADD R227, R136, R227 ;  /* 0x000000e388e37221 */ /* 0x004fc20000000000 */
[----:B---3--:R-:W-:Y:S01]  /*6040*/  FADD R226, R151, R226 ;  /* 0x000000e297e27221 */ /* 0x008fe20000000000 */
[----:B----4-:R-:W-:-:S01]  /*6050*/  FADD R225, R150, R225 ;  /* 0x000000e196e17221 */ /* 0x010fc20000000000 */
[----:B------:R-:W-:Y:S01]  /*6060*/  FADD R224, R149, R224 ;  /* 0x000000e095e07221 */ /* 0x000fe20000000000 */
[----:B------:R-:W-:-:S01]  /*6070*/  FADD R223, R148, R223 ;  /* 0x000000df94df7221 */ /* 0x000fc20000000000 */
[----:B------:R-:W-:-:S05]  /*6080*/  FADD R222, R147, R222 ;  /* 0x000000de93de7221 */ /* 0x000fca0000000000 */
[----:B------:R-:W-:Y:S04]  /*6090*/  STL [R1], R222 ;  /* 0x000000de01007387 */ /* 0x000fe80000100800 */
[----:B------:R-:W-:Y:S04]  /*60a0*/  STL [R1+0x4], R223 ;  /* 0x000004df01007387 */ /* 0x000fe80000100800 */
[----:B------:R-:W-:Y:S04]  /*60b0*/  STL [R1+0x8], R224 ;  /* 0x000008e001007387 */ /* 0x000fe80000100800 */
[----:B------:R0:W-:Y:S04]  /*60c0*/  STL [R1+0x14], R227 ;  /* 0x000014e301007387 */ /* 0x0001e80000100800 */
[----:B------:R-:W-:Y:S04]  /*60d0*/  STL [R1+0xc], R225 ;  /* 0x00000ce101007387 */ /* 0x000fe80000100800 */
[----:B0-----:R-:W2:Y:S04]  /*60e0*/  LDL.LU R227, [R1+0x18] ;  /* 0x0000180001e37983 */ /* 0x001ea80000300800 */
[----:B------:R0:W-:Y:S04]  /*60f0*/  STL [R1+0x10], R226 ;  /* 0x000010e201007387 */ /* 0x0001e80000100800 */
[----:B0-----:R-:W3:Y:S04]  /*6100*/  LDL.LU R226, [R1+0x1c] ;  /* 0x00001c0001e27983 */ /* 0x001ee80000300800 */
[----:B------:R-:W4:Y:S04]  /*6110*/  LDL.LU R225, [R1+0x20] ;  /* 0x0000200001e17983 */ /* 0x000f280000300800 */
        /* <DEDUP_REMOVED lines=13> */
[----:B------:R-:W4:Y:S01]  /*61f0*/  LDL.LU R211, [R1+0x58] ;  /* 0x0000580001d37983 */ /* 0x000f220000300800 */
[----:B--2---:R-:W-:-:S05]  /*6200*/  FADD R227, R137, R227 ;  /* 0x000000e389e37221 */ /* 0x004fca0000000000 */
[----:B------:R0:W-:Y:S01]  /*6210*/  STL [R1+0x18], R227 ;  /* 0x000018e301007387 */ /* 0x0001e20000100800 */
[----:B---3--:R-:W-:-:S01]  /*6220*/  FADD R226, R138, R226 ;  /* 0x000000e28ae27221 */ /* 0x008fc20000000000 */
[----:B----4-:R-:W-:-:S04]  /*6230*/  FADD R225, R139, R225 ;  /* 0x000000e18be17221 */ /* 0x010fc80000000000 */
[----:B------:R2:W-:Y:S01]  /*6240*/  STL [R1+0x1c], R226 ;  /* 0x00001ce201007387 */ /* 0x0005e20000100800 */
[----:B------:R-:W-:-:S03]  /*6250*/  FADD R224, R140, R224 ;  /* 0x000000e08ce07221 */ /* 0x000fc60000000000 */
        /* <DEDUP_REMOVED lines=24> */
[----:B0-----:R-:W4:Y:S01]  /*63e0*/  LDL.LU R227, [R1+0x5c] ;  /* 0x00005c0001e37983 */ /* 0x001f220000300800 */
[----:B------:R-:W-:-:S03]  /*63f0*/  FADD R211, R121, R211 ;  /* 0x000000d379d37221 */ /* 0x000fc60000000000 */
[----:B------:R0:W-:Y:S04]  /*6400*/  STL [R1+0x50], R213 ;  /* 0x000050d501007387 */ /* 0x0001e80000100800 */
[----:B--2---:R-:W2:Y:S04]  /*6410*/  LDL.LU R226, [R1+0x60] ;  /* 0x0000600001e27983 */ /* 0x004ea80000300800 */
[----:B------:R0:W-:Y:S04]  /*6420*/  STL [R1+0x54], R212 ;  /* 0x000054d401007387 */ /* 0x0001e80000100800 */
[----:B---3--:R-:W3:Y:S04]  /*6430*/  LDL.LU R225, [R1+0x64] ;  /* 0x0000640001e17983 */ /* 0x008ee80000300800 */
[----:B------:R0:W-:Y:S04]  /*6440*/  STL [R1+0x58], R211 ;  /* 0x000058d301007387 */ /* 0x0001e80000100800 */
[----:B----4-:R-:W4:Y:S04]  /*6450*/  LDL.LU R224, [R1+0x68] ;  /* 0x0000680001e07983 */ /* 0x010f280000300800 */
[----:B-1----:R-:W4:Y:S04]  /*6460*/  LDL.LU R223, [R1+0x6c] ;  /* 0x00006c0001df7983 */ /* 0x002f280000300800 */
        /* <DEDUP_REMOVED lines=9> */
[----:B0-----:R-:W4:Y:S04]  /*6500*/  LDL.LU R213, [R1+0x94] ;  /* 0x0000940001d57983 */ /* 0x001f280000300800 */
[----:B------:R-:W4:Y:S04]  /*6510*/  LDL.LU R212, [R1+0x98] ;  /* 0x0000980001d47983 */ /* 0x000f280000300800 */
[----:B------:R-:W4:Y:S01]  /*6520*/  LDL.LU R211, [R1+0x9c] ;  /* 0x00009c0001d37983 */ /* 0x000f220000300800 */
[----:B------:R-:W-:-:S01]  /*6530*/  FADD R227, R122, R227 ;  /* 0x000000e37ae37221 */ /* 0x000fc20000000000 */
[----:B--2---:R-:W-:-:S04]  /*6540*/  FADD R226, R123, R226 ;  /* 0x000000e27be27221 */ /* 0x004fc80000000000 */
[----:B------:R0:W-:Y:S01]  /*6550*/  STL [R1+0x5c], R227 ;  /* 0x00005ce301007387 */ /* 0x0001e20000100800 */
[----:B---3--:R-:W-:-:S03]  /*6560*/  FADD R225, R124, R225 ;  /* 0x000000e17ce17221 */ /* 0x008fc60000000000 */
[----:B------:R1:W-:Y:S01]  /*6570*/  STL [R1+0x60], R226 ;  /* 0x000060e201007387 */ /* 0x0003e20000100800 */
[----:B----4-:R-:W-:-:S03]  /*6580*/  FADD R224, R125, R224 ;  /* 0x000000e07de07221 */ /* 0x010fc60000000000 */
        /* <DEDUP_REMOVED lines=27> */
[----:B-1----:R-:W4:Y:S04]  /*6740*/  LDL.LU R226, [R1+0xa4] ;  /* 0x0000a40001e27983 */ /* 0x002f280000300800 */
[----:B------:R1:W-:Y:S04]  /*6750*/  STL [R1+0x98], R212 ;  /* 0x000098d401007387 */ /* 0x0003e80000100800 */
[----:B--2---:R-:W2:Y:S04]  /*6760*/  LDL.LU R225, [R1+0xa8] ;  /* 0x0000a80001e17983 */ /* 0x004ea80000300800 */
[----:B------:R1:W-:Y:S04]  /*6770*/  STL [R1+0x9c], R211 ;  /* 0x00009cd301007387 */ /* 0x0003e80000100800 */
[----:B---3--:R-:W3:Y:S04]  /*6780*/  LDL.LU R224, [R1+0xac] ;  /* 0x0000ac0001e07983 */ /* 0x008ee80000300800 */
[----:B----4-:R-:W4:Y:S04]  /*6790*/  LDL.LU R223, [R1+0xb0] ;  /* 0x0000b00001df7983 */ /* 0x010f280000300800 */
        /* <DEDUP_REMOVED lines=10> */
[----:B-1----:R-:W4:Y:S04]  /*6840*/  LDL.LU R212, [R1+0xdc] ;  /* 0x0000dc0001d47983 */ /* 0x002f280000300800 */
[----:B------:R-:W4:Y:S01]  /*6850*/  LDL.LU R211, [R1+0xe0] ;  /* 0x0000e00001d37983 */ /* 0x000f220000300800 */
[----:B------:R-:W-:-:S01]  /*6860*/  FADD R227, R107, R227 ;  /* 0x000000e36be37221 */ /* 0x000fc20000000000 */
[----:B------:R-:W-:-:S04]  /*6870*/  FADD R226, R108, R226 ;  /* 0x000000e26ce27221 */ /* 0x000fc80000000000 */
[----:B------:R0:W-:Y:S01]  /*6880*/  STL [R1+0xa0], R227 ;  /* 0x0000a0e301007387 */ /* 0x0001e20000100800 */
[----:B--2---:R-:W-:-:S03]  /*6890*/  FADD R225, R109, R225 ;  /* 0x000000e16de17221 */ /* 0x004fc60000000000 */
        /* <DEDUP_REMOVED lines=151> */
[----:B------:R-:W-:Y:S01]  /*7210*/  STL [R1+0x16c], R227 ;  /* 0x00016ce301007387 */ /* 0x000fe20000100800 */
[----:B--2---:R-:W-:-:S03]  /*7220*/  FADD R225, R48, R225 ;  /* 0x000000e130e17221 */ /* 0x004fc60000000000 */
[----:B------:R-:W-:Y:S01]  /*7230*/  STL [R1+0x170], R226 ;  /* 0x000170e201007387 */ /* 0x000fe20000100800 */
[----:B---3--:R-:W-:-:S03]  /*7240*/  FADD R224, R49, R224 ;  /* 0x000000e031e07221 */ /* 0x008fc60000000000 */
[----:B------:R-:W-:Y:S01]  /*7250*/  STL [R1+0x174], R225 ;  /* 0x000174e101007387 */ /* 0x000fe20000100800 */
[----:B----4-:R-:W-:-:S03]  /*7260*/  FADD R223, R50, R223 ;  /* 0x000000df32df7221 */ /* 0x010fc60000000000 */
[----:B------:R-:W-:Y:S01]  /*7270*/  STL [R1+0x178], R224 ;  /* 0x000178e001007387 */ /* 0x000fe20000100800 */
[----:B------:R-:W-:-:S03]  /*7280*/  FADD R222, R51, R222 ;  /* 0x000000de33de7221 */ /* 0x000fc60000000000 */
        /* <DEDUP_REMOVED lines=19> */
[----:B------:R-:W-:-:S01]  /*73c0*/  FADD R212, R45, R212 ;  /* 0x000000d42dd47221 */ /* 0x000fc20000000000 */
[----:B------:R-:W-:-:S05]  /*73d0*/  FADD R211, R46, R211 ;  /* 0x000000d32ed37221 */ /* 0x000fca0000000000 */
        /* <DEDUP_REMOVED lines=22> */
[----:B---3--:R-:W-:-:S03]  /*7540*/  FADD R212, R32, R212 ;  /* 0x000000d420d47221 */ /* 0x008fc60000000000 */
[----:B0-----:R0:W5:Y:S01]  /*7550*/  LDL.LU R211, [R1+0x258] ;  /* 0x0002580001d37983 */ /* 0x0011620000300800 */
[----:B----4-:R-:W-:-:S03]  /*7560*/  FADD R213, R33, R213 ;  /* 0x000000d521d57221 */ /* 0x010fc60000000000 */
[----:B------:R1:W-:Y:S01]  /*7570*/  STL [R1+0x1b4], R212 ;  /* 0x0001b4d401007387 */ /* 0x0003e20000100800 */
[----:B------:R-:W-:-:S01]  /*7580*/  FADD R214, R34, R214 ;  /* 0x000000d622d67221 */ /* 0x000fc20000000000 */
[----:B------:R-:W-:Y:S02]  /*7590*/  FADD R215, R35, R215 ;  /* 0x000000d723d77221 */ /* 0x000fe40000000000 */
[----:B-1----:R0:W5:Y:S01]  /*75a0*/  LDL.LU R212, [R1+0x254] ;  /* 0x0002540001d47983 */ /* 0x0021620000300800 */
[----:B------:R-:W-:-:S03]  /*75b0*/  FADD R216, R36, R216 ;  /* 0x000000d824d87221 */ /* 0x000fc60000000000 */
[----:B------:R1:W-:Y:S01]  /*75c0*/  STL [R1+0x1b8], R213 ;  /* 0x0001b8d501007387 */ /* 0x0003e20000100800 */
[----:B------:R-:W-:-:S01]  /*75d0*/  FADD R217, R37, R217 ;  /* 0x000000d925d97221 */ /* 0x000fc20000000000 */
[----:B------:R-:W-:Y:S02]  /*75e0*/  FADD R218, R38, R218 ;  /* 0x000000da26da7221 */ /* 0x000fe40000000000 */
[----:B-1----:R0:W5:Y:S04]  /*75f0*/  LDL.LU R213, [R1+0x250] ;  /* 0x0002500001d57983 */ /* 0x0021680000300800 */
[----:B------:R1:W-:Y:S01]  /*7600*/  STL [R1+0x1bc], R214 ;  /* 0x0001bcd601007387 */ /* 0x0003e20000100800 */
[----:B------:R-:W-:-:S01]  /*7610*/  FADD R219, R39, R219 ;  /* 0x000000db27db7221 */ /* 0x000fc20000000000 */
[----:B------:R-:W-:-:S02]  /*7620*/  FADD R220, R24, R220 ;  /* 0x000000dc18dc7221 */ /* 0x000fc40000000000 */
[----:B-1----:R0:W5:Y:S04]  /*7630*/  LDL.LU R214, [R1+0x24c] ;  /* 0x00024c0001d67983 */ /* 0x0021680000300800 */
[----:B------:R1:W-:Y:S01]  /*7640*/  STL [R1+0x1c0], R215 ;  /* 0x0001c0d701007387 */ /* 0x0003e20000100800 */
[----:B------:R-:W-:-:S01]  /*7650*/  FADD R221, R25, R221 ;  /* 0x000000dd19dd7221 */ /* 0x000fc20000000000 */
[----:B------:R-:W-:Y:S02]  /*7660*/  FADD R222, R26, R222 ;  /* 0x000000de1ade7221 */ /* 0x000fe40000000000 */
[----:B-1----:R0:W5:Y:S04]  /*7670*/  LDL.LU R215, [R1+0x248] ;  /* 0x0002480001d77983 */ /* 0x0021680000300800 */
[----:B------:R1:W-:Y:S01]  /*7680*/  STL [R1+0x1c4], R216 ;  /* 0x0001c4d801007387 */ /* 0x0003e20000100800 */
[----:B------:R-:W-:-:S03]  /*7690*/  FADD R223, R27, R223 ;  /* 0x000000df1bdf7221 */ /* 0x000fc60000000000 */
        /* <DEDUP_REMOVED lines=13> */
[----:B------:R1:W-:Y:S04]  /*7770*/  STL [R1+0x1d8], R221 ;  /* 0x0001d8dd01007387 */ /* 0x0003e80000100800 */
        /* <DEDUP_REMOVED lines=12> */
[----:B-1----:R0:W5:Y:S01]  /*7840*/  LDL.LU R227, [R1+0x218] ;  /* 0x0002180001e37983 */ /* 0x0021620000300800 */
[----:B------:R-:W-:-:S05]  /*7850*/  UMOV UR56, URZ ;  /* 0x0000003f00387c82 */ /* 0x000fca0008000000 */
.L_x_25:
[----:B------:R-:W-:Y:S05]  /*7860*/  @!P1 BRA `(.L_x_26) ;  /* 0x0000000000049947 */ /* 0x000fea0003800000 */
[----:B------:R-:W-:Y:S01]  /*7870*/  BPT.TRAP 0x1 ;  /* 0x000000040000795c */ /* 0x000fe20000300000 */
.L_x_26:
[----:B-----5:R0:W-:Y:S04]  /*7880*/  STL [R1+0x218], R0 ;  /* 0x0002180001007387 */ /* 0x0201e80000100800 */
[----:B0-----:R-:W2:Y:S01]  /*7890*/  LDL R0, [R1+0x1f4] ;  /* 0x0001f40001007983 */ /* 0x001ea20000100800 */
[----:B------:R-:W-:-:S04]  /*78a0*/  ULEA UR7, UR57, UR55, 0x3 ;  /* 0x0000003739077291 */ /* 0x000fc8000f8e183f */
[----:B------:R-:W-:-:S04]  /*78b0*/  UIADD3 UR7, UR7, 0x48, URZ ;  /* 0x0000004807077890 */ /* 0x000fc8000fffe03f */
[----:B------:R-:W-:-:S09]  /*78c0*/  UPRMT UR7, URZ, 0x654, UR7 ;  /* 0x000006543f077896 */ /* 0x000fd20008000007 */
[----:B------:R-:W-:Y:S01]  /*78d0*/  SYNCS.ARRIVE.TRANS64.RED.A1T0 RZ, [UR7], RZ ;  /* 0x000000ffffff79a7 */ /* 0x000fe20008100407 */
[----:B--2---:R-:W-:Y:S02]  /*78e0*/  R2UR UR8, R0 ;  /* 0x00000000000872ca */ /* 0x004fe400000e0000 */
[----:B------:R0:W5:Y:S11]  /*78f0*/  LDL.LU R0, [R1+0x218] ;  /* 0x0002180001007983 */ /* 0x0001760000300800 */
[----:B------:R-:W-:-:S06]  /*7900*/  UISETP.GT.U32.AND UP0, UPT, UR8, 0x1, UPT ;  /* 0x000000010800788c */ /* 0x000fcc000bf04070 */
[----:B------:R-:W-:-:S13]  /*7910*/  PLOP3.LUT P0, PT, PT, PT, UP0, 0x80, 0x0 ;  /* 0x000000000000781c */ /* 0x000fda0003f0f008 */
[----:B0-----:R-:W-:Y:S05]  /*7920*/  @P0 BRA `(.L_x_27) ;  /* 0x0000000000040947 */ /* 0x001fea0003800000 */
[----:B------:R-:W-:Y:S01]  /*7930*/  BPT.TRAP 0x1 ;  /* 0x000000040000795c */ /* 0x000fe20000300000 */
.L_x_27:
[----:B------:R-:W-:Y:S02]  /*7940*/  UISETP.GT.AND UP2, UPT, UR58, 0x1, UPT ;  /* 0x000000013a00788c */ /* 0x000fe4000bf44270 */
[----:B------:R-:W-:Y:S02]  /*7950*/  UIADD3 UR54, UR54, 0x1, URZ ;  /* 0x0000000136367890 */ /* 0x000fe4000fffe03f */
[----:B------:R-:W-:Y:S02]  /*7960*/  UIADD3 UR57, UR57, 0x1, URZ ;  /* 0x0000000139397890 */ /* 0x000fe4000fffe03f */
[----:B------:R-:W-:Y:S01]  /*7970*/  PLOP3.LUT P0, PT, PT, PT, UP2, 0x80, 0x0 ;  /* 0x000000000000781c */ /* 0x000fe20003f0f028 */
[----:B------:R-:W-:Y:S02]  /*7980*/  UISETP.NE.AND UP0, UPT, UR54, 0x9, UPT ;  /* 0x000000093600788c */ /* 0x000fe4000bf05270 */
[----:B------:R-:W-:Y:S02]  /*7990*/  UISETP.NE.AND UP1, UPT, UR57, 0x9, UPT ;  /* 0x000000093900788c */ /* 0x000fe4000bf25270 */
[----:B------:R-:W-:-:S02]  /*79a0*/  USEL UR7, URZ, 0x1, UP0 ;  /* 0x000000013f077887 */ /* 0x000fc40008000000 */
[----:B------:R-:W-:Y:S02]  /*79b0*/  UIADD3 UR58, UR58, -0x1, URZ ;  /* 0xffffffff3a3a7890 */ /* 0x000fe4000fffe03f */
[----:B------:R-:W-:Y:S02]  /*79c0*/  USEL UR54, UR54, URZ, UP0 ;  /* 0x0000003f36367287 */ /* 0x000fe40008000000 */
[----:B------:R-:W-:Y:S01]  /*79d0*/  LOP3.LUT R228, R228, UR7, RZ, 0x3c, !PT ;  /* 0x00000007e4e47c12 */ /* 0x000fe2000f8e3cff */
[----:B------:R-:W-:Y:S01]  /*79e0*/  USEL UR57, UR57, URZ, UP1 ;  /* 0x0000003f39397287 */ /* 0x000fe20008800000 */
[----:B------:R-:W-:Y:S01]  /*79f0*/  UMOV UR7, 0x1 ;  /* 0x0000000100077882 */ /* 0x000fe20000000000 */
[----:B------:R-:W-:Y:S10]  /*7a00*/  @P0 BRA `(.L_x_28) ;  /* 0xffffffd400000947 */ /* 0x000ff4000383ffff */
.L_x_20:
[----:B------:R-:W-:-:S04]  /*7a10*/  UISETP.NE.AND UP0, UPT, UR56, URZ, UPT ;  /* 0x0000003f3800728c */ /* 0x000fc8000bf05270 */
[----:B------:R-:W-:-:S06]  /*7a20*/  USEL UR6, URZ, 0x1, !UP0 ;  /* 0x000000013f067887 */ /* 0x000fcc000c000000 */
[----:B------:R-:W-:-:S13]  /*7a30*/  ISETP.NE.AND P0, PT, RZ, UR6, PT ;  /* 0x00000006ff007c0c */ /* 0x000fda000bf05270 */
[----:B------:R-:W-:Y:S05]  /*7a40*/  @!P0 BRA `(.L_x_29) ;  /* 0x0000001c00a48947 */ /* 0x000fea0003800000 */
[----:B------:R-:W-:Y:S02]  /*7a50*/  WARPGROUP.DEPBAR.LE gsb0, 0x0 ;  /* 0x00008000000079c5 */ /* 0x000fe40000010000 */
[----:B------:R-:W-:-:S05]  /*7a60*/  FADD R227, R192, R227 ;  /* 0x000000e3c0e37221 */ /* 0x000fca0000000000 */
[----:B------:R2:W-:Y:S04]  /*7a70*/  STL [R1+0x218], R227 ;  /* 0x000218e301007387 */ /* 0x0005e80000100800 */
[----:B--2---:R-:W2:Y:S01]  /*7a80*/  LDL.LU R227, [R1] ;  /* 0x0000000001e37983 */ /* 0x004ea20000300800 */
[----:B------:R-:W-:Y:S01]  /*7a90*/  FADD R226, R193, R226 ;  /* 0x000000e2c1e27221 */ /* 0x000fe20000000000 */
[----:B------:R-:W-:Y:S01]  /*7aa0*/  FADD R225, R194, R225 ;  /* 0x000000e1c2e17221 */ /* 0x000fe20000000000 */
[----:B------:R-:W-:Y:S01]  /*7ab0*/  FADD R224, R195, R224 ;  /* 0x000000e0c3e07221 */ /* 0x000fe20000000000 */
[----:B------:R-:W-:Y:S01]  /*7ac0*/  FADD R223, R196, R223 ;  /* 0x000000dfc4df7221 */ /* 0x000fe20000000000 */
[----:B------:R-:W-:Y:S01]  /*7ad0*/  FADD R222, R197, R222 ;  /* 0x000000dec5de7221 */ /* 0x000fe20000000000 */
[----:B------:R-:W-:Y:S01]  /*7ae0*/  STL [R1+0x21c], R226 ;  /* 0x00021ce201007387 */ /* 0x000fe20000100800 */
        /* <DEDUP_REMOVED lines=58> */
[----:B-----5:R-:W-:Y:S01]  /*7e90*/  FADD R0, R146, R0 ;  /* 0x0000000092007221 */ /* 0x020fe20000000000 */
[----:B------:R-:W-:Y:S04]  /*7ea0*/  STL [R1+0x258], R211 ;  /* 0x000258d301007387 */ /* 0x000fe80000100800 */
        /* <DEDUP_REMOVED lines=13> */
[----:B------:R0:W-:Y:S04]  /*7f80*/  STL [R1+0x290], R21 ;  /* 0x0002901501007387 */ /* 0x0001e80000100800 */
[----:B0-----:R-:W3:Y:S04]  /*7f90*/  LDL.LU R21, [R1+0x4] ;  /* 0x0000040001157983 */ /* 0x001ee80000300800 */
[----:B------:R-:W4:Y:S04]  /*7fa0*/  LDL.LU R22, [R1+0x8] ;  /* 0x0000080001167983 */ /* 0x000f280000300800 */
[----:B------:R-:W4:Y:S01]  /*7fb0*/  LDL.LU R23, [R1+0xc] ;  /* 0x00000c0001177983 */ /* 0x000f220000300800 */
[----:B--2---:R-:W-:-:S05]  /*7fc0*/  FADD R227, R147, R227 ;  /* 0x000000e393e37221 */ /* 0x004fca0000000000 */
[----:B------:R0:W-:Y:S04]  /*7fd0*/  STL [R1], R227 ;  /* 0x000000e301007387 */ /* 0x0001e80000100800 */
[----:B------:R-:W2:Y:S04]  /*7fe0*/  LDL.LU R200, [R1+0x10] ;  /* 0x0000100001c87983 */ /* 0x000ea80000300800 */
        /* <DEDUP_REMOVED lines=26> */
[----:B0-----:R-:W2:Y:S01]  /*8190*/  LDL.LU R227, [R1+0x7c] ;  /* 0x00007c0001e37983 */ /* 0x001ea20000300800 */
[----:B---3--:R-:W-:Y:S01]  /*81a0*/  FADD R21, R148, R21 ;  /* 0x0000001594157221 */ /* 0x008fe20000000000 */
[----:B----4-:R-:W-:-:S04]  /*81b0*/  FADD R22, R149, R22 ;  /* 0x0000001695167221 */ /* 0x010fc80000000000 */
[----:B------:R0:W-:Y:S01]  /*81c0*/  STL [R1+0x4], R21 ;  /* 0x0000041501007387 */ /* 0x0001e20000100800 */
[----:B------:R-:W-:-:S03]  /*81d0*/  FADD R23, R150, R23 ;  /* 0x0000001796177221 */ /* 0x000fc60000000000 */
[----:B------:R3:W-:Y:S04]  /*81e0*/  STL [R1+0x8], R22 ;  /* 0x0000081601007387 */ /* 0x0007e80000100800 */
[----:B------:R4:W-:Y:S01]  /*81f0*/  STL [R1+0xc], R23 ;  /* 0x00000c1701007387 */ /* 0x0009e20000100800 */
[----:B--2---:R-:W-:Y:S01]  /*8200*/  FADD R200, R151, R200 ;  /* 0x000000c897c87221 */ /* 0x004fe20000000000 */
[----:B------:R-:W-:-:S04]  /*8210*/  FADD R201, R136, R201 ;  /* 0x000000c988c97221 */ /* 0x000fc80000000000 */
        /* <DEDUP_REMOVED lines=50> */
[----:B0-----:R-:W2:Y:S01]  /*8540*/  LDL.LU R21, [R1+0x80] ;  /* 0x0000800001157983 */ /* 0x001ea20000300800 */
[----:B------:R-:W-:-:S03]  /*8550*/  FADD R227, R114, R227 ;  /* 0x000000e372e37221 */ /* 0x000fc60000000000 */
[----:B------:R0:W-:Y:S04]  /*8560*/  STL [R1+0x74], R225 ;  /* 0x000074e101007387 */ /* 0x0001e80000100800 */
[----:B---3--:R-:W3:Y:S04]  /*8570*/  LDL.LU R22, [R1+0x84] ;  /* 0x0000840001167983 */ /* 0x008ee80000300800 */
[----:B------:R0:W-:Y:S04]  /*8580*/  STL [R1+0x78], R226 ;  /* 0x000078e201007387 */ /* 0x0001e80000100800 */
[----:B----4-:R-:W4:Y:S04]  /*8590*/  LDL.LU R23, [R1+0x88] ;  /* 0x0000880001177983 */ /* 0x010f280000300800 */
[----:B------:R0:W-:Y:S04]  /*85a0*/  STL [R1+0x7c], R227 ;  /* 0x00007ce301007387 */ /* 0x0001e80000100800 */
[----:B--2---:R-:W2:Y:S04]  /*85b0*/  LDL.LU R200, [R1+0x8c] ;  /* 0x00008c0001c87983 */ /* 0x004ea80000300800 */
[----:B-1----:R-:W2:Y:S04]  /*85c0*/  LDL.LU R201, [R1+0x90] ;  /* 0x0000900001c97983 */ /* 0x002ea80000300800 */
        /* <DEDUP_REMOVED lines=23> */
[----:B0-----:R-:W2:Y:S04]  /*8740*/  LDL.LU R225, [R1+0xf0] ;  /* 0x0000f00001e17983 */ /* 0x001ea80000300800 */
[----:B------:R-:W2:Y:S04]  /*8750*/  LDL.LU R226, [R1+0xf4] ;  /* 0x0000f40001e27983 */ /* 0x000ea80000300800 */
[----:B------:R-:W2:Y:S01]  /*8760*/  LDL.LU R227, [R1+0xf8] ;  /* 0x0000f80001e37983 */ /* 0x000ea20000300800 */
[----:B------:R-:W-:Y:S01]  /*8770*/  FADD R21, R115, R21 ;  /* 0x0000001573157221 */ /* 0x000fe20000000000 */
[----:B---3--:R-:W-:-:S04]  /*8780*/  FADD R22, R116, R22 ;  /* 0x0000001674167221 */ /* 0x008fc80000000000 */
[----:B------:R0:W-:Y:S01]  /*8790*/  STL [R1+0x80], R21 ;  /* 0x0000801501007387 */ /* 0x0001e20000100800 */
[----:B----4-:R-:W-:-:S03]  /*87a0*/  FADD R23, R117, R23 ;  /* 0x0000001775177221 */ /* 0x010fc60000000000 */
[----:B------:R1:W-:Y:S01]  /*87b0*/  STL [R1+0x84], R22 ;  /* 0x0000841601007387 */ /* 0x0003e20000100800 */
[----:B--2---:R-:W-:-:S03]  /*87c0*/  FADD R200, R118, R200 ;  /* 0x000000c876c87221 */ /* 0x004fc60000000000 */
        /* <DEDUP_REMOVED lines=87> */
[----:B------:R-:W-:Y:S01]  /*8d40*/  FADD R21, R82, R21 ;  /* 0x0000001552157221 */ /* 0x000fe20000000000 */
        /* <DEDUP_REMOVED lines=92> */
[----:B------:R-:W-:-:S05]  /*9310*/  FADD R21, R49, R21 ;  /* 0x0000001531157221 */ /* 0x000fca0000000000 */
[----:B------:R0:W-:Y:S01]  /*9320*/  STL [R1+0x178], R21 ;  /* 0x0001781501007387 */ /* 0x0001e20000100800 */
[----:B------:R-:W-:-:S03]  /*9330*/  FADD R22, R50, R22 ;  /* 0x0000001632167221 */ /* 0x000fc60000000000 */
[----:B0-----:R0:W5:Y:S01]  /*9340*/  LDL.LU R21, [R1+0x290] ;  /* 0x0002900001157983 */ /* 0x0011620000300800 */
[----:B--2---:R-:W-:-:S03]  /*9350*/  FADD R23, R51, R23 ;  /* 0x0000001733177221 */ /* 0x004fc60000000000 */
[----:B------:R1:W-:Y:S01]  /*9360*/  STL [R1+0x17c], R22 ;  /* 0x00017c1601007387 */ /* 0x0003e20000100800 */
[----:B---3--:R-:W-:Y:S01]  /*9370*/  FADD R200, R52, R200 ;  /* 0x000000c834c87221 */ /* 0x008fe20000000000 */
[----:B----4-:R-:W-:Y:S02]  /*9380*/  FADD R201, R53, R201 ;  /* 0x000000c935c97221 */ /* 0x010fe40000000000 */
[----:B-1----:R0:W5:Y:S01]  /*9390*/  LDL.LU R22, [R1+0x28c] ;  /* 0x00028c0001167983 */ /* 0x0021620000300800 */
[----:B------:R-:W-:-:S03]  /*93a0*/  FADD R202, R54, R202 ;  /* 0x000000ca36ca7221 */ /* 0x000fc60000000000 */
[----:B------:R1:W-:Y:S01]  /*93b0*/  STL [R1+0x180], R23 ;  /* 0x0001801701007387 */ /* 0x0003e20000100800 */
[----:B------:R-:W-:-:S03]  /*93c0*/  FADD R203, R55, R203 ;  /* 0x000000cb37cb7221 */ /* 0x000fc60000000000 */
[----:B-1----:R0:W5:Y:S01]  /*93d0*/  LDL.LU R23, [R1+0x288] ;  /* 0x0002880001177983 */ /* 0x0021620000300800 */
[----:B------:R-:W-:-:S03]  /*93e0*/  FADD R204, R40, R204 ;  /* 0x000000cc28cc7221 */ /* 0x000fc60000000000 */
[----:B------:R1:W-:Y:S01]  /*93f0*/  STL [R1+0x184], R200 ;  /* 0x000184c801007387 */ /* 0x0003e20000100800 */
[----:B------:R-:W-:Y:S01]  /*9400*/  FADD R205, R41, R205 ;  /* 0x000000cd29cd7221 */ /* 0x000fe20000000000 */
[----:B------:R-:W-:Y:S02]  /*9410*/  FADD R206, R42, R206 ;  /* 0x000000ce2ace7221 */ /* 0x000fe40000000000 */
[----:B-1----:R0:W5:Y:S04]  /*9420*/  LDL.LU R200, [R1+0x284] ;  /* 0x0002840001c87983 */ /* 0x0021680000300800 */
[----:B------:R1:W-:Y:S01]  /*9430*/  STL [R1+0x188], R201 ;  /* 0x000188c901007387 */ /* 0x0003e20000100800 */
[----:B------:R-:W-:Y:S01]  /*9440*/  FADD R207, R43, R207 ;  /* 0x000000cf2bcf7221 */ /* 0x000fe20000000000 */
[----:B------:R-:W-:-:S02]  /*9450*/  FADD R208, R44, R208 ;  /* 0x000000d02cd07221 */ /* 0x000fc40000000000 */
        /* <DEDUP_REMOVED lines=71> */
[----:B-1----:R0:W5:Y:S02]  /*98d0*/  LDL.LU R227, [R1+0x218] ;  /* 0x0002180001e37983 */ /* 0x0021640000300800 */
.L_x_29:
[----:B------:R-:W-:Y:S02]  /*98e0*/  WARPGROUP.DEPBAR.LE gsb0, 0x0 ;  /* 0x00008000000079c5 */ /* 0x000fe40000010000 */
[----:B------:R-:W2:Y:S02]  /*98f0*/  LDC R24, c[0x0][0x28c] ;  /* 0x0000a300ff187b82 */ /* 0x000ea40000000800 */
[----:B--2---:R-:W-:-:S13]  /*9900*/  ISETP.GE.AND P0, PT, R24, 0x1, PT ;  /* 0x000000011800780c */ /* 0x004fda0003f06270 */
[----:B------:R-:W-:Y:S05]  /*9910*/  @!P0 BRA `(.L_x_30) ;  /* 0x0000000000788947 */ /* 0x000fea0003800000 */
[----:B------:R-:W-:-:S06]  /*9920*/  UISETP.NE.AND UP0, UPT, UR60, 0x3, UPT ;  /* 0x000000033c00788c */ /* 0x000fcc000bf05270 */
[----:B------:R-:W-:-:S13]  /*9930*/  PLOP3.LUT P0, PT, PT, PT, UP0, 0x80, 0x0 ;  /* 0x000000000000781c */ /* 0x000fda0003f0f008 */
[----:B------:R-:W-:Y:S05]  /*9940*/  @!P0 BRA `(.L_x_31) ;  /* 0x0000000000048947 */ /* 0x000fea0003800000 */
[----:B------:R-:W-:Y:S01]  /*9950*/  BPT.TRAP 0x1 ;  /* 0x000000040000795c */ /* 0x000fe20000300000 */
.L_x_31:
[----:B------:R2:W-:Y:S04]  /*9960*/  STL [R1+0x220], R3 ;  /* 0x0002200301007387 */ /* 0x0005e80000100800 */
[----:B--2---:R-:W2:Y:S04]  /*9970*/  LDL R3, [R1+0x20c] ;  /* 0x00020c0001037983 */ /* 0x004ea80000100800 */
[----:B------:R0:W-:Y:S04]  /*9980*/  STL [R1+0x21c], R2 ;  /* 0x00021c0201007387 */ /* 0x0001e80000100800 */
[----:B0-----:R-:W3:Y:S04]  /*9990*/  LDL R2, [R1+0x1fc] ;  /* 0x0001fc0001027983 */ /* 0x001ee80000100800 */
[----:B-----5:R0:W-:Y:S04]  /*99a0*/  STL [R1+0x218], R0 ;  /* 0x0002180001007387 */ /* 0x0201e80000100800 */
[----:B0-----:R-:W4:Y:S01]  /*99b0*/  LDL R0, [R1+0x1f4] ;  /* 0x0001f40001007983 */ /* 0x001f220000100800 */
[----:B--2---:R-:W-:-:S03]  /*99c0*/  R2UR UR7, R3 ;  /* 0x00000000030772ca */ /* 0x004fc600000e0000 */
[----:B------:R2:W5:Y:S01]  /*99d0*/  LDL.LU R3, [R1+0x220] ;  /* 0x0002200001037983 */ /* 0x0005620000300800 */
[----:B---3--:R-:W-:-:S03]  /*99e0*/  R2UR UR6, R2 ;  /* 0x00000000020672ca */ /* 0x008fc600000e0000 */
[----:B------:R2:W5:Y:S01]  /*99f0*/  LDL.LU R2, [R1+0x21c] ;  /* 0x00021c0001027983 */ /* 0x0005620000300800 */
[----:B----4-:R-:W-:-:S03]  /*9a00*/  R2UR UR9, R0 ;  /* 0x00000000000972ca */ /* 0x010fc600000e0000 */
[----:B------:R2:W5:Y:S02]  /*9a10*/  LDL.LU R0, [R1+0x218] ;  /* 0x0002180001007983 */ /* 0x0005640000300800 */
[----:B------:R-:W-:-:S04]  /*9a20*/  UISETP.LT.AND UP0, UPT, UR7, 0x1, UPT ;  /* 0x000000010700788c */ /* 0x000fc8000bf01270 */
[----:B------:R-:W-:-:S04]  /*9a30*/  USEL UR8, UR7, 0x1, UP0 ;  /* 0x0000000107087887 */ /* 0x000fc80008000000 */
[----:B------:R-:W-:Y:S02]  /*9a40*/  UIADD3 UR8, UR6, UR7, -UR8 ;  /* 0x0000000706087290 */ /* 0x000fe4000fffe808 */
[----:B------:R-:W-:Y:S02]  /*9a50*/  UISETP.GT.U32.AND UP0, UPT, UR9, 0x1, UPT ;  /* 0x000000010900788c */ /* 0x000fe4000bf04070 */
[----:B------:R-:W-:-:S04]  /*9a60*/  UIMAD.WIDE.U32 UR6, UR8, 0x38e38e39, URZ ;  /* 0x38e38e39080678a5 */ /* 0x000fc8000f8e003f */
[----:B------:R-:W-:Y:S01]  /*9a70*/  USHF.R.U32.HI UR6, URZ, 0x1, UR7 ;  /* 0x000000013f067899 */ /* 0x000fe20008011607 */
[----:B------:R-:W-:-:S03]  /*9a80*/  PLOP3.LUT P0, PT, PT, PT, UP0, 0x80, 0x0 ;  /* 0x000000000000781c */ /* 0x000fc60003f0f008 */
[----:B------:R-:W-:-:S04]  /*9a90*/  UIMAD UR8, UR6, -0x9, UR8 ;  /* 0xfffffff7060878a4 */ /* 0x000fc8000f8e0208 */
[----:B------:R-:W-:-:S04]  /*9aa0*/  ULEA UR8, UR8, UR55, 0x3 ;  /* 0x0000003708087291 */ /* 0x000fc8000f8e183f */
[----:B------:R-:W-:-:S04]  /*9ab0*/  UIADD3 UR8, UR8, 0x48, URZ ;  /* 0x0000004808087890 */ /* 0x000fc8000fffe03f */
[----:B------:R-:W-:-:S09]  /*9ac0*/  UPRMT UR8, URZ, 0x654, UR8 ;  /* 0x000006543f087896 */ /* 0x000fd20008000008 */
[----:B------:R-:W-:Y:S01]  /*9ad0*/  SYNCS.ARRIVE.TRANS64.RED.A1T0 RZ, [UR8], RZ ;  /* 0x000000ffffff79a7 */ /* 0x000fe20008100408 */
[----:B--2---:R-:W-:Y:S05]  /*9ae0*/  @P0 BRA `(.L_x_30) ;  /* 0x0000000000040947 */ /* 0x004fea0003800000 */
[----:B------:R-:W-:Y:S01]  /*9af0*/  BPT.TRAP 0x1 ;  /* 0x000000040000795c */ /* 0x000fe20000300000 */
.L_x_30:
[----:B------:R2:W-:Y:S01]  /*9b00*/  STL [R1+0x224], R4 ;  /* 0x0002240401007387 */ /* 0x0005e20000100800 */
[----:B------:R-:W0:Y:S01]  /*9b10*/  LDC R28, c[0x0][0x288] ;  /* 0x0000a200ff1c7b82 */ /* 0x000e220000000800 */
[----:B------:R-:W-:Y:S01]  /*9b20*/  ULDC UR11, c[0x0][0x284] ;  /* 0x0000a100000b7ab9 */ /* 0x000fe20000000800 */
[----:B------:R-:W-:Y:S01]  /*9b30*/  ULDC.64 UR12, c[0x0][0x5d0] ;  /* 0x00017400000c7ab9 */ /* 0x000fe20000000a00 */
[----:B--2---:R-:W2:Y:S04]  /*9b40*/  LDL R4, [R1+0x208] ;  /* 0x0002080001047983 */ /* 0x004ea80000100800 */
[----:B-----5:R1:W-:Y:S04]  /*9b50*/  STL [R1+0x220], R3 ;  /* 0x0002200301007387 */ /* 0x0203e80000100800 */
[----:B-1----:R-:W3:Y:S04]  /*9b60*/  LDL.LU R3, [R1+0x204] ;  /* 0x0002040001037983 */ /* 0x002ee80000300800 */
[----:B------:R1:W-:Y:S04]  /*9b70*/  STL [R1+0x21c], R2 ;  /* 0x00021c0201007387 */ /* 0x0003e80000100800 */
[----:B-1----:R-:W4:Y:S04]  /*9b80*/  LDL.LU R2, [R1+0x1fc] ;  /* 0x0001fc0001027983 */ /* 0x002f280000300800 */
[----:B------:R1:W-:Y:S04]  /*9b90*/  STL [R1+0x218], R0 ;  /* 0x0002180001007387 */ /* 0x0003e80000100800 */
[----:B-1----:R-:W4:Y:S01]  /*9ba0*/  LDL R0, [R1+0x20c] ;  /* 0x00020c0001007983 */ /* 0x002f220000100800 */
[----:B--2---:R-:W-:-:S02]  /*9bb0*/  R2UR UR15, R4 ;  /* 0x00000000040f72ca */ /* 0x004fc400000e0000 */
[----:B---3--:R-:W-:Y:S02]  /*9bc0*/  R2UR UR14, R3 ;  /* 0x00000000030e72ca */ /* 0x008fe400000e0000 */
[----:B----4-:R-:W-:Y:S02]  /*9bd0*/  R2UR UR6, R2 ;  /* 0x00000000020672ca */ /* 0x010fe400000e0000 */
[----:B------:R-:W1:Y:S01]  /*9be0*/  S2R R2, SR_TID.X ;  /* 0x0000000000027919 */ /* 0x000e620000002100 */
[----:B------:R-:W-:Y:S02]  /*9bf0*/  R2UR UR16, R0 ;  /* 0x00000000001072ca */ /* 0x000fe400000e0000 */
[----:B------:R-:W2:Y:S04]  /*9c00*/  LDL.LU R0, [R1+0x214] ;  /* 0x0002140001007983 */ /* 0x000ea80000300800 */
[----:B------:R3:W5:Y:S04]  /*9c10*/  LDL.LU R4, [R1+0x224] ;  /* 0x0002240001047983 */ /* 0x0007680000300800 */
[----:B------:R3:W5:Y:S01]  /*9c20*/  LDL.LU R3, [R1+0x220] ;  /* 0x0002200001037983 */ /* 0x0007620000300800 */
[----:B------:R-:W-:Y:S01]  /*9c30*/  IMAD.MOV.U32 R39, RZ, RZ, RZ ;  /* 0x000000ffff277224 */ /* 0x000fe200078e00ff */
[----:B------:R-:W-:-:S02]  /*9c40*/  USHF.R.S32.HI UR10, URZ, 0x1f, UR15 ;  /* 0x0000001f3f0a7899 */ /* 0x000fc4000801140f */
[----:B------:R-:W-:Y:S02]  /*9c50*/  UIADD3 UR9, UR16, UR6, URZ ;  /* 0x0000000610097290 */ /* 0x000fe4000fffe03f */
[----:B------:R-:W-:Y:S01]  /*9c60*/  UISETP.GE.U32.AND UP1, UPT, UR16, 0x9, UPT ;  /* 0x000000091000788c */ /* 0x000fe2000bf26070 */
[--C-:B-1----:R-:W-:Y:S02]  /*9c70*/  SHF.R.U32.HI R24, RZ, 0x2, R2.reuse ;  /* 0x00000002ff187819 */ /* 0x102fe40000011602 */
[----:B------:R-:W-:Y:S02]  /*9c80*/  SHF.R.U32.HI R27, RZ, 0x7, R2 ;  /* 0x00000007ff1b7819 */ /* 0x000fe40000011602 */
[----:B------:R-:W-:Y:S01]  /*9c90*/  LOP3.LUT R26, R2, 0x60, RZ, 0xc0, !PT ;  /* 0x00000060021a7812 */ /* 0x000fe200078ec0ff */
[----:B--2---:R-:W-:Y:S01]  /*9ca0*/  IMAD R29, R0, 0xb0, RZ ;  /* 0x000000b0001d7824 */ /* 0x004fe200078e02ff */
[----:B------:R-:W-:Y:S01]  /*9cb0*/  UISETP.GT.U32.AND UP0, UPT, UR9, 0x8, UPT ;  /* 0x000000080900788c */ /* 0x000fe2000bf04070 */
[----:B------:R-:W2:Y:S01]  /*9cc0*/  LDL.LU R0, [R1+0x210] ;  /* 0x0002100001007983 */ /* 0x000ea20000300800 */
[----:B------:R-:W-:Y:S01]  /*9cd0*/  LOP3.LUT R25, R24, 0x7, RZ, 0xc0, !PT ;  /* 0x0000000718197812 */ /* 0x000fe200078ec0ff */
[----:B------:R-:W-:Y:S01]  /*9ce0*/  UIMAD.WIDE.U32 UR6, UR9, 0x38e38e39, URZ ;  /* 0x38e38e39090678a5 */ /* 0x000fe2000f8e003f */
[----:B------:R-:W-:Y:S01]  /*9cf0*/  LOP3.LUT R24, R27, 0x1, RZ, 0xc0, !PT ;  /* 0x000000011b187812 */ /* 0x000fe200078ec0ff */
[----:B------:R-:W-:Y:S01]  /*9d00*/  UISETP.LT.U32.AND UP0, UPT, UR16, 0x9, UP0 ;  /* 0x000000091000788c */ /* 0x000fe20008701070 */
[----:B------:R-:W-:Y:S01]  /*9d10*/  SHF.R.U32.HI R26, RZ, 0x1, R26 ;  /* 0x00000001ff1a7819 */ /* 0x000fe2000001161a */
[----:B------:R-:W-:-:S02]  /*9d20*/  USHF.R.U32.HI UR6, URZ, 0x1, UR7 ;  /* 0x000000013f067899 */ /* 0x000fc40008011607 */
[----:B------:R-:W-:Y:S01]  /*9d30*/  IMAD.SHL.U32 R30, R24, 0x40, RZ ;  /* 0x00000040181e7824 */ /* 0x000fe200078e00ff */
[----:B------:R-:W-:Y:S01]  /*9d40*/  USEL UR7, URZ, 0x1, !UP0 ;  /* 0x000000013f077887 */ /* 0x000fe2000c000000 */
[-CC-:B------:R-:W-:Y:S01]  /*9d50*/  IADD3 R27, RZ, -R26.reuse, -R25.reuse ;  /* 0x8000001aff1b7210 */ /* 0x180fe20007ffe819 */
[----:B------:R-:W-:Y:S02]  /*9d60*/  UIMAD UR9, UR6, -0x9, UR9 ;  /* 0xfffffff7060978a4 */ /* 0x000fe4000f8e0209 */
[----:B------:R-:W-:Y:S01]  /*9d70*/  LOP3.LUT R25, R30, 0x40, R25, 0xe2, !PT ;  /* 0x000000401e197812 */ /* 0x000fe200078ee219 */
[----:B------:R-:W-:Y:S01]  /*9d80*/  ULOP3.LUT UR14, UR14, UR7, URZ, 0x3c, !UPT ;  /* 0x000000070e0e7292 */ /* 0x000fe2000f8e3c3f */
[----:B------:R-:W-:Y:S01]  /*9d90*/  IMAD R43, R24, -0x40, R27 ;  /* 0xffffffc0182b7824 */ /* 0x000fe200078e021b */
[C---:B------:R-:W-:Y:S02]  /*9da0*/  LOP3.LUT R24, R2.reuse, 0x3, RZ, 0xc0, !PT ;  /* 0x0000000302187812 */ /* 0x040fe400078ec0ff */
[----:B------:R-:W-:Y:S01]  /*9db0*/  LOP3.LUT R38, R25, R26, RZ, 0xfc, !PT ;  /* 0x0000001a19267212 */ /* 0x000fe200078efcff */
[----:B------:R-:W-:Y:S01]  /*9dc0*/  @UP1 ULOP3.LUT UR14, UR14, 0x1, UR6, 0x78, !UPT ;  /* 0x000000010e0e1892 */ /* 0x000fe2000f8e7806 */
[----:B------:R-:W-:-:S02]  /*9dd0*/  IMAD.SHL.U32 R32, R2, 0x2, RZ ;  /* 0x0000000202207824 */ /* 0x000fc400078e00ff */
[----:B0-----:R-:W-:Y:S02]  /*9de0*/  IMAD R44, R24, -0x2, R28 ;  /* 0xfffffffe182c7824 */ /* 0x001fe400078e021c */
[----:B------:R-:W-:-:S05]  /*9df0*/  IMAD.U32 R2, RZ, RZ, UR9 ;  /* 0x00000009ff027e24 */ /* 0x000fca000f8e00ff */
[----:B------:R0:W-:Y:S04]  /*9e00*/  STL [R1+0x1fc], R2 ;  /* 0x0001fc0201007387 */ /* 0x0001e80000100800 */
[----:B0-----:R3:W5:Y:S01]  /*9e10*/  LDL.LU R2, [R1+0x21c] ;  /* 0x00021c0001027983 */ /* 0x0017620000300800 */
[C---:B--2---:R-:W-:Y:S02]  /*9e20*/  IMAD R24, R0.reuse, 0xc0, RZ ;  /* 0x000000c000187824 */ /* 0x044fe400078e02ff */
[----:B------:R-:W-:-:S04]  /*9e30*/  IMAD.WIDE R38, R0, 0xc0, R38 ;  /* 0x000000c000267825 */ /* 0x000fc800078e0226 */
[----:B------:R-:W-:-:S05]  /*9e40*/  IMAD.U32 R0, RZ, RZ, UR14 ;  /* 0x0000000eff007e24 */ /* 0x000fca000f8e00ff */
[----:B------:R0:W-:Y:S04]  /*9e50*/  STL [R1+0x204], R0 ;  /* 0x0002040001007387 */ /* 0x0001e80000100800 */
[----:B0-----:R3:W5:Y:S01]  /*9e60*/  LDL.LU R0, [R1+0x218] ;  /* 0x0002180001007983 */ /* 0x0017620000300800 */
[C---:B------:R-:W-:Y:S02]  /*9e70*/  ISETP.GE.AND P0, PT, R29.reuse, R28, PT ;  /* 0x0000001c1d00720c */ /* 0x040fe40003f06270 */
[----:B------:R-:W-:Y:S02]  /*9e80*/  LOP3.LUT R32, R29, 0x6, R32, 0xf8, !PT ;  /* 0x000000061d207812 */ /* 0x000fe400078ef820 */
[----:B------:R-:W-:Y:S01]  /*9e90*/  ISETP.GE.OR P0, PT, R24, UR11, P0 ;  /* 0x0000000b18007c0c */ /* 0x000fe20008706670 */
[----:B------:R-:W-:Y:S01]  /*9ea0*/  UIMAD UR8, UR10, UR12, URZ ;  /* 0x0000000c0a0872a4 */ /* 0x000fe2000f8e023f */
[----:B------:R-:W-:Y:S01]  /*9eb0*/  SHF.R.S32.HI R33, RZ, 0x1f, R32 ;  /* 0x0000001fff217819 */ /* 0x000fe20000011420 */
[----:B------:R-:W-:-:S02]  /*9ec0*/  IMAD.U32 R27, RZ, RZ, UR12 ;  /* 0x0000000cff1b7e24 */ /* 0x000fc4000f8e00ff */
[----:B------:R-:W-:Y:S02]  /*9ed0*/  UIMAD UR8, UR15, UR13, UR8 ;  /* 0x0000000d0f0872a4 */ /* 0x000fe4000f8e0208 */
[----:B------:R-:W-:Y:S01]  /*9ee0*/  IMAD.WIDE.U32 R26, R27, UR15, R32 ;  /* 0x0000000f1b1a7c25 */ /* 0x000fe2000f8e0020 */
[----:B------:R-:W-:-:S03]  /*9ef0*/  IADD3 R43, -R24, UR11, R43 ;  /* 0x0000000b182b7c10 */ /* 0x000fc6000fffe12b */
[----:B------:R-:W-:Y:S02]  /*9f00*/  VIADD R27, R27, UR8 ;  /* 0x000000081b1b7c36 */ /* 0x000fe40008000000 */
[----:B------:R-:W-:Y:S02]  /*9f10*/  IMAD.IADD R44, R44, 0x1, -R29 ;  /* 0x000000012c2c7824 */ /* 0x000fe400078e0a1d */
[----:B------:R-:W-:Y:S01]  /*9f20*/  IMAD.MOV.U32 R42, RZ, RZ, -0x1 ;  /* 0xffffffffff2a7424 */ /* 0x000fe200078e00ff */
[----:B---3--:R-:W-:Y:S06]  /*9f30*/  @P0 BRA `(.L_x_32) ;  /* 0x000000cc00c40947 */ /* 0x008fec0003800000 */
[----:B------:R-:W0:Y:S01]  /*9f40*/  LDC.64 R28, c[0x0][0x5c8] ;  /* 0x00017200ff1c7b82 */ /* 0x000e220000000a00 */
[----:B------:R-:W-:Y:S01]  /*9f50*/  ULDC.64 UR6, c[0x0][0x5c0] ;  /* 0x0001700000067ab9 */ /* 0x000fe20000000a00 */
[----:B------:R-:W-:Y:S01]  /*9f60*/  BSSY B0, `(.L_x_32) ;  /* 0x0000cee000007945 */ /* 0x000fe20003800000 */
[-C--:B0-----:R-:W-:Y:S01]  /*9f70*/  IMAD R24, R39, R28.reuse, RZ ;  /* 0x0000001c27187224 */ /* 0x081fe200078e02ff */
[----:B------:R-:W-:Y:S01]  /*9f80*/  SHF.L.U64.HI R34, R28, 0x3, R29 ;  /* 0x000000031c227819 */ /* 0x000fe2000001021d */
[----:B------:R-:W-:-:S04]  /*9f90*/  IMAD.WIDE.U32 R26, R38, R28, R26 ;  /* 0x0000001c261a7225 */ /* 0x000fc800078e001a */
[----:B------:R-:W-:Y:S01]  /*9fa0*/  IMAD R25, R38, R29, R24 ;  /* 0x0000001d26197224 */ /* 0x000fe200078e0218 */
[----:B------:R-:W-:Y:S01]  /*9fb0*/  IADD3 R24, P3, R26, UR6, RZ ;  /* 0x000000061a187c10 */ /* 0x000fe2000ff7e0ff */
[C---:B------:R-:W-:Y:S01]  /*9fc0*/  IMAD.SHL.U32 R35, R28.reuse, 0x8, RZ ;  /* 0x000000081c237824 */ /* 0x040fe200078e00ff */
[----:B------:R-:W-:Y:S01]  /*9fd0*/  LEA R30, P2, R28, R26, 0x7 ;  /* 0x0000001a1c1e7211 */ /* 0x000fe200078438ff */
[----:B------:R-:W-:-:S03]  /*9fe0*/  IMAD.IADD R27, R27, 0x1, R25 ;  /* 0x000000011b1b7824 */ /* 0x000fc600078e0219 */
[----:B------:R-:W-:Y:S02]  /*9ff0*/  IADD3 R26, P1, P0, R26, UR6, R35 ;  /* 0x000000061a1a7c10 */ /* 0x000fe4000f83e023 */
[----:B------:R-:W-:Y:S02]  /*a000*/  IADD3.X R25, R27, UR7, RZ, P3, !PT ;  /* 0x000000071b197c10 */ /* 0x000fe40009ffe4ff */
[----:B------:R-:W-:Y:S02]  /*a010*/  FSETP.NEU.AND P3, PT, RZ, UR5, PT ;  /* 0x00000005ff007c0b */ /* 0x000fe4000bf6d000 */
[----:B------:R-:W-:Y:S02]  /*a020*/  LEA.HI.X R31, R28, R27, R29, 0x7, P2 ;  /* 0x0000001b1c1f7211 */ /* 0x000fe400010f3c1d */
[C---:B------:R-:W-:Y:S02]  /*a030*/  IADD3 R28, P2, R30.reuse, UR6, RZ ;  /* 0x000000061e1c7c10 */ /* 0x040fe4000ff5e0ff */
[----:B------:R-:W-:-:S02]  /*a040*/  IADD3 R30, P5, P6, R30, UR6, R35 ;  /* 0x000000061e1e7c10 */ /* 0x000fc4000febe023 */
[----:B------:R-:W-:Y:S02]  /*a050*/  IADD3.X R29, R31, UR7, RZ, P2, !PT ;  /* 0x000000071f1d7c10 */ /* 0x000fe400097fe4ff */
[--C-:B------:R-:W-:Y:S02]  /*a060*/  IADD3.X R27, R27, UR7, R34.reuse, P1, P0 ;  /* 0x000000071b1b7c10 */ /* 0x100fe40008fe0422 */
[----:B------:R-:W-:Y:S01]  /*a070*/  IADD3.X R31, R31, UR7, R34, P5, P6 ;  /* 0x000000071f1f7c10 */ /* 0x000fe2000afec422 */
[----:B------:R-:W-:Y:S06]  /*a080*/  @!P3 BRA `(.L_x_33) ;  /* 0x000000980068b947 */ /* 0x000fec0003800000 */
[----:B-----5:R0:W-:Y:S01]  /*a090*/  STL [R1+0x218], R0 ;  /* 0x0002180001007387 */ /* 0x0201e20000100800 */
[----:B------:R-:W-:-:S03]  /*a0a0*/  ULDC.64 UR8, c[0x0][0x5b8] ;  /* 0x00016e0000087ab9 */ /* 0x000fc60000000a00 */
[----:B0-----:R-:W2:Y:S01]  /*a0b0*/  LDL.LU R0, [R1+0x208] ;  /* 0x0002080001007983 */ /* 0x001ea20000300800 */
[----:B------:R-:W-:Y:S02]  /*a0c0*/  UIMAD UR6, UR10, UR8, URZ ;  /* 0x000000080a0672a4 */ /* 0x000fe4000f8e023f */
[----:B------:R-:W-:Y:S01]  /*a0d0*/  IMAD.U32 R35, RZ, RZ, UR8 ;  /* 0x00000008ff237e24 */ /* 0x000fe2000f8e00ff */
[----:B------:R-:W-:-:S04]  /*a0e0*/  ISETP.GE.AND P3, PT, R43, 0x1, PT ;  /* 0x000000012b00780c */ /* 0x000fc80003f66270 */
[----:B------:R-:W-:Y:S02]  /*a0f0*/  ISETP.LT.OR P1, PT, R44, 0x1, !P3 ;  /* 0x000000012c00780c */ /* 0x000fe40005f21670 */
[----:B--2---:R-:W-:Y:S02]  /*a100*/  R2UR UR7, R0 ;  /* 0x00000000000772ca */ /* 0x004fe400000e0000 */
[----:B------:R0:W5:Y:S01]  /*a110*/  LDL.LU R0, [R1+0x218] ;  /* 0x0002180001007983 */ /* 0x0001620000300800 */
[----:B------:R-:W-:Y:S01]  /*a120*/  BSSY B1, `(.L_x_34) ;  /* 0x000000f000017945 */ /* 0x000fe20003800000 */
[----:B------:R-:W-:-:S09]  /*a130*/  PRMT R34, RZ, 0x7610, R34 ;  /* 0x00007610ff227816 */ /* 0x000fd20000000022 */
[----:B------:R-:W-:Y:S02]  /*a140*/  UIMAD UR6, UR7, UR9, UR6 ;  /* 0x00000009070672a4 */ /* 0x000fe4000f8e0206 */
[----:B------:R-:W-:Y:S01]  /*a150*/  IMAD.WIDE.U32 R32, R35, UR7, R32 ;  /* 0x0000000723207c25 */ /* 0x000fe2000f8e0020 */
[----:B------:R-:W-:-:S03]  /*a160*/  ULDC.64 UR8, c[0x0][0x5a8] ;  /* 0x00016a0000087ab9 */ /* 0x000fc60000000a00 */
[----:B------:R-:W-:Y:S02]  /*a170*/  IMAD.MOV.U32 R40, RZ, RZ, R32 ;  /* 0x000000ffff287224 */ /* 0x000fe400078e0020 */
[----:B------:R-:W-:Y:S01]  /*a180*/  VIADD R41, R33, UR6 ;  /* 0x0000000621297c36 */ /* 0x000fe20008000000 */
[----:B------:R-:W-:Y:S02]  /*a190*/  ULDC.64 UR6, c[0x0][0x5b0] ;  /* 0x00016c0000067ab9 */ /* 0x000fe40000000a00 */
[----:B------:R-:W-:Y:S02]  /*a1a0*/  IMAD R35, R39, UR6, RZ ;  /* 0x0000000627237c24 */ /* 0x000fe4000f8e02ff */
[----:B------:R-:W-:-:S04]  /*a1b0*/  IMAD.WIDE.U32 R32, R38, UR6, R40 ;  /* 0x0000000626207c25 */ /* 0x000fc8000f8e0028 */
[----:B------:R-:W-:Y:S01]  /*a1c0*/  IMAD R35, R38, UR7, R35 ;  /* 0x0000000726237c24 */ /* 0x000fe2000f8e0223 */
[----:B------:R-:W-:-:S04]  /*a1d0*/  IADD3 R32, P0, R32, UR8, RZ ;  /* 0x0000000820207c10 */ /* 0x000fc8000ff1e0ff */
[----:B------:R-:W-:Y:S01]  /*a1e0*/  IADD3.X R33, R33, UR9, R35, P0, !PT ;  /* 0x0000000921217c10 */ /* 0x000fe200087fe423 */
[----:B0-----:R-:W-:Y:S08]  /*a1f0*/  @P1 BRA `(.L_x_35) ;  /* 0x0000000000041947 */ /* 0x001ff00003800000 */
[----:B------:R0:W5:Y:S02]  /*a200*/  LDG.E.U8 R34, desc[UR52][R32.64] ;  /* 0x0000003420227981 */ /* 0x000164000c1e1100 */
.L_x_35:
[----:B------:R-:W-:Y:S05]  /*a210*/  BSYNC B1 ;  /* 0x0000000000017941 */ /* 0x000fea0003800000 */
.L_x_34:
[----:B-----5:R-:W-:Y:S01]  /*a220*/  LOP3.LUT R34, R34, 0xff, RZ, 0xc0, !PT ;  /* 0x000000ff22227812 */ /* 0x020fe200078ec0ff */
[----:B------:R-:W-:Y:S01]  /*a230*/  BSSY B1, `(.L_x_36) ;  /* 0x000000b000017945 */ /* 0x000fe20003800000 */
[----:B------:R-:W-:Y:S02]  /*a240*/  ISETP.LT.OR P0, PT, R44, 0x2, !P3 ;  /* 0x000000022c00780c */ /* 0x000fe40005f01670 */
[----:B------:R-:W-:-:S05]  /*a250*/  F2FP.F16.E4M3.UNPACK_B R34, R34 ;  /* 0x00000022ff22723e */ /* 0x000fca00020006ff */
[----:B------:R-:W-:-:S05]  /*a260*/  HADD2.F32 R34, -RZ, R34.H0_H0 ;  /* 0x20000022ff227230 */ /* 0x000fca0000004100 */
[----:B------:R-:W-:-:S04]  /*a270*/  FMUL R34, R34, UR5 ;  /* 0x0000000522227c20 */ /* 0x000fc80008400000 */
[----:B------:R-:W-:-:S05]  /*a280*/  FFMA R34, R227, UR4, R34 ;  /* 0x00000004e3227c23 */ /* 0x000fca0008000022 */
[----:B------:R-:W-:Y:S02]  /*a290*/  F2FP.SATFINITE.E4M3.F32.PACK_AB_MERGE_C R35, RZ, R34, RZ ;  /* 0x00000022ff23723e */ /* 0x000fe400048070ff */
[----:B------:R-:W-:-:S03]  /*a2a0*/  PRMT R34, RZ, 0x7610, R34 ;  /* 0x00007610ff227816 */ /* 0x000fc60000000022 */
[----:B------:R1:W-:Y:S01]  /*a2b0*/  @!P1 STG.E.U8 desc[UR52][R24.64], R35 ;  /* 0x0000002318009986 */ /* 0x0003e2000c101134 */
[----:B------:R-:W-:Y:S05]  /*a2c0*/  @P0 BRA `(.L_x_37) ;  /* 0x0000000000040947 */ /* 0x000fea0003800000 */
[----:B------:R2:W5:Y:S02]  /*a2d0*/  LDG.E.U8 R34, desc[UR52][R32.64+0x1] ;  /* 0x0000013420227981 */ /* 0x000564000c1e1100 */
.L_x_37:
[----:B------:R-:W-:Y:S05]  /*a2e0*/  BSYNC B1 ;  /* 0x0000000000017941 */ /* 0x000fea0003800000 */
.L_x_36:
[----:B-----5:R-:W-:Y:S01]  /*a2f0*/  LOP3.LUT R34, R34, 0xff, RZ, 0xc0, !PT ;  /* 0x000000ff22227812 */ /* 0x020fe200078ec0ff */
[----:B------:R-:W-:Y:S01]  /*a300*/  BSSY B1, `(.L_x_38) ;  /* 0x0000013000017945 */ /* 0x000fe20003800000 */
[----:B------:R-:W-:Y:S02]  /*a310*/  IADD3 R45, P1, R38, 0x8, RZ ;  /* 0x00000008262d7810 */ /* 0x000fe40007f3e0ff */
[----:B------:R-:W-:Y:S02]  /*a320*/  F2FP.F16.E4M3.UNPACK_B R34, R34 ;  /* 0x00000022ff22723e */ /* 0x000fe400020006ff */
[----:B------:R-:W-:Y:S01]  /*a330*/  ISETP.GE.AND P2, PT, R43, 0x9, PT ;  /* 0x000000092b00780c */ /* 0x000fe20003f46270 */
[----:B-1----:R-:W-:Y:S02]  /*a340*/  IMAD.X R35, RZ, RZ, R39, P1 ;  /* 0x000000ffff237224 */ /* 0x002fe400008e0627 */
[----:B------:R-:W-:Y:S01]  /*a350*/  HADD2.F32 R34, -RZ, R34.H0_H0 ;  /* 0x20000022ff227230 */ /* 0x000fe20000004100 */
[----:B------:R-:W-:Y:S01]  /*a360*/  ISETP.LT.OR P5, PT, R44, 0x1, !P2 ;  /* 0x000000012c00780c */ /* 0x000fe200057a1670 */
[----:B------:R-:W-:-:S03]  /*a370*/  IMAD R36, R35, UR6, RZ ;  /* 0x0000000623247c24 */ /* 0x000fc6000f8e02ff */
[----:B------:R-:W-:Y:S01]  /*a380*/  FMUL R37, R34, UR5 ;  /* 0x0000000522257c20 */ /* 0x000fe20008400000 */
[----:B------:R-:W-:-:S04]  /*a390*/  IMAD.WIDE.U32 R34, R45, UR6, R40 ;  /* 0x000000062d227c25 */ /* 0x000fc8000f8e0028 */
[----:B------:R-:W-:Y:S01]  /*a3a0*/  FFMA R37, R226, UR4, R37 ;  /* 0x00000004e2257c23 */ /* 0x000fe20008000025 */
[--C-:B------:R-:W-:Y:S01]  /*a3b0*/  IMAD R45, R45, UR7, R36.reuse ;  /* 0x000000072d2d7c24 */ /* 0x100fe2000f8e0224 */
[----:B------:R-:W-:Y:S02]  /*a3c0*/  IADD3 R34, P1, R34, UR8, RZ ;  /* 0x0000000822227c10 */ /* 0x000fe4000ff3e0ff */
[----:B------:R-:W-:Y:S02]  /*a3d0*/  PRMT R36, RZ, 0x7610, R36 ;  /* 0x00007610ff247816 */ /* 0x000fe40000000024 */
[----:B------:R-:W-:Y:S02]  /*a3e0*/  F2FP.SATFINITE.E4M3.F32.PACK_AB_MERGE_C R37, RZ, R37, RZ ;  /* 0x00000025ff25723e */ /* 0x000fe400048070ff */
[----:B------:R-:W-:-:S03]  /*a3f0*/  IADD3.X R35, R35, UR9, R45, P1, !PT ;  /* 0x0000000923237c10 */ /* 0x000fc60008ffe42d */
[----:B------:R1:W-:Y:S01]  /*a400*/  @!P0 STG.E.U8 desc[UR52][R24.64+0x1], R37 ;  /* 0x0000012518008986 */ /* 0x0003e2000c101134 */
[----:B------:R-:W-:Y:S05]  /*a410*/  @P5 BRA `(.L_x_39) ;  /* 0x0000000000045947 */ /* 0x000fea0003800000 */
[----:B------:R3:W5:Y:S02]  /*a420*/  LDG.E.U8 R36, desc[UR52][R34.64] ;  /* 0x0000003422247981 */ /* 0x000764000c1e1100 */
.L_x_39:
[----:B------:R-:W-:Y:S05]  /*a430*/  BSYNC B1 ;  /* 0x0000000000017941 */ /* 0x000fea0003800000 */
.L_x_38:
[----:B-----5:R-:W-:Y:S01]  /*a440*/  LOP3.LUT R36, R36, 0xff, RZ, 0xc0, !PT ;  /* 0x000000ff24247812 */ /* 0x020fe200078ec0ff */
[----:B------:R-:W-:Y:S01]  /*a450*/  BSSY B1, `(.L_x_40) ;  /* 0x000000b000017945 */ /* 0x000fe20003800000 */
[----:B------:R-:W-:Y:S02]  /*a460*/  ISETP.LT.OR P0, PT, R44, 0x2, !P2 ;  /* 0x000000022c00780c */ /* 0x000fe40005701670 */
[----:B------:R-:W-:-:S05]  /*a470*/  F2FP.F16.E4M3.UNPACK_B R36, R36 ;  /* 0x00000024ff24723e */ /* 0x000fca00020006ff */
[----:B------:R-:W-:-:S05]  /*a480*/  HADD2.F32 R36, -RZ, R36.H0_H0 ;  /* 0x20000024ff247230 */ /* 0x000fca0000004100 */
[----:B------:R-:W-:-:S04]  /*a490*/  FMUL R36, R36, UR5 ;  /* 0x0000000524247c20 */ /* 0x000fc80008400000 */
[----:B------:R-:W-:-:S05]  /*a4a0*/  FFMA R36, R225, UR4, R36 ;  /* 0x00000004e1247c23 */ /* 0x000fca0008000024 */
[----:B-1----:R-:W-:Y:S02]  /*a4b0*/  F2FP.SATFINITE.E4M3.F32.PACK_AB_MERGE_C R37, RZ, R36, RZ ;  /* 0x00000024ff25723e */ /* 0x002fe400048070ff */
[----:B------:R-:W-:-:S03]  /*a4c0*/  PRMT R36, RZ, 0x7610, R36 ;  /* 0x00007610ff247816 */ /* 0x000fc60000000024 */
[----:B------:R1:W-:Y:S01]  /*a4d0*/  @!P5 STG.E.U8 desc[UR52][R26.64], R37 ;  /* 0x000000251a00d986 */ /* 0x0003e2000c101134 */
[----:B------:R-:W-:Y:S05]  /*a4e0*/  @P0 BRA `(.L_x_41) ;  /* 0x0000000000040947 */ /* 0x000fea0003800000 */
[----:B------:R4:W5:Y:S02]  /*a4f0*/  LDG.E.U8 R36, desc[UR52][R34.64+0x1] ;  /* 0x0000013422247981 */ /* 0x000964000c1e1100 */
.L_x_41:
[----:B------:R-:W-:Y:S05]  /*a500*/  BSYNC B1 ;  /* 0x0000000000017941 */ /* 0x000fea0003800000 */
.L_x_40:
[----:B-----5:R-:W-:Y:S01]  /*a510*/  LOP3.LUT R36, R36, 0xff, RZ, 0xc0, !PT ;  /* 0x000000ff24247812 */ /* 0x020fe200078ec0ff */
[----:B------:R-:W-:Y:S01]  /*a520*/  BSSY B1, `(.L_x_42) ;  /* 0x000000b000017945 */ /* 0x000fe20003800000 */
[----:B------:R-:W-:Y:S02]  /*a530*/  ISETP.LT.OR P1, PT, R44, 0x9, !P3 ;  /* 0x000000092c00780c */ /* 0x000fe40005f21670 */
[----:B------:R-:W-:-:S05]  /*a540*/  F2FP.F16.E4M3.UNPACK_B R36, R36 ;  /* 0x00000024ff24723e */ /* 0x000fca00020006ff */
[----:B------:R-:W-:-:S05]  /*a550*/  HADD2.F32 R36, -RZ, R36.H0_H0 ;  /* 0x20000024ff247230 */ /* 0x000fca0000004100 */
[----:B-1----:R-:W-:Y:S01]  /*a560*/  FMUL R37, R36, UR5 ;  /* 0x0000000524257c20 */ /* 0x002fe20008400000 */
[----:B------:R-:W-:-:S03]  /*a570*/  PRMT R36, RZ, 0x7610, R36 ;  /* 0x00007610ff247816 */ /* 0x000fc60000000024 */
[----:B------:R-:W-:-:S05]  /*a580*/  FFMA R37, R224, UR4, R37 ;  /* 0x00000004e0257c23 */ /* 0x000fca0008000025 */
[----:B------:R-:W-:-:S05]  /*a590*/  F2FP.SATFINITE.E4M3.F32.PACK_AB_MERGE_C R37, RZ, R37, RZ ;  /* 0x00000025ff25723e */ /* 0x000fca00048070ff */
[----:B------:R1:W-:Y:S01]  /*a5a0*/  @!P0 STG.E.U8 desc[UR52][R26.64+0x1], R37 ;  /* 0x000001251a008986 */ /* 0x0003e2000c101134 */
[----:B------:R-:W-:Y:S05]  /*a5b0*/  @P1 BRA `(.L_x_43) ;  /* 0x0000000000041947 */ /* 0x000fea0003800000 */
[----:B------:R0:W5:Y:S02]  /*a5c0*/  LDG.E.U8 R36, desc[UR52][R32.64+0x8] ;  /* 0x0000083420247981 */ /* 0x000164000c1e1100 */
.L_x_43:
[----:B------:R-:W-:Y:S05]  /*a5d0*/  BSYNC B1 ;  /* 0x0000000000017941 */ /* 0x000fea0003800000 */
.L_x_42:
        /* <DEDUP_REMOVED lines=12> */
.L_x_45:
[----:B------:R-:W-:Y:S05]  /*a6a0*/  BSYNC B1 ;  /* 0x0000000000017941 */ /* 0x000fea0003800000 */
.L_x_44:
        /* <DEDUP_REMOVED lines=12> */
.L_x_47:
[----:B------:R-:W-:Y:S05]  /*a770*/  BSYNC B1 ;  /* 0x0000000000017941 */ /* 0x000fea0003800000 */
.L_x_46:
        /* <DEDUP_REMOVED lines=12> */
.L_x_49:
[----:B------:R-:W-:Y:S05]  /*a840*/  BSYNC B1 ;  /* 0x0000000000017941 */ /* 0x000fea0003800000 */
.L_x_48:
        /* <DEDUP_REMOVED lines=12> */
[----:B------:R-:W-:Y:S01]  /*a910*/  IMAD R47, R47, UR7, R46 ;  /* 0x000000072f2f7c24 */ /* 0x000fe2000f8e022e */
[----:B------:R-:W-:-:S03]  /*a920*/  IADD3 R36, P6, R36, UR8, RZ ;  /* 0x0000000824247c10 */ /* 0x000fc6000ffde0ff */
[----:B------:R-:W-:Y:S02]  /*a930*/  F2FP.SATFINITE.E4M3.F32.PACK_AB_MERGE_C R49, RZ, R45, RZ ;  /* 0x0000002dff31723e */ /* 0x000fe400048070ff */
[----:B------:R-:W-:Y:S02]  /*a940*/  IADD3.X R37, R37, UR9, R47, P6, !PT ;  /* 0x0000000925257c10 */ /* 0x000fe4000b7fe42f */
[----:B------:R-:W-:Y:S01]  /*a950*/  PRMT R45, RZ, 0x7610, R45 ;  /* 0x00007610ff2d7816 */ /* 0x000fe2000000002d */
[----:B------:R1:W-:Y:S01]  /*a960*/  @!P5 STG.E.U8 desc[UR52][R26.64+0x9], R49 ;  /* 0x000009311a00d986 */ /* 0x0003e2000c101134 */
[----:B------:R-:W-:Y:S05]  /*a970*/  @P0 BRA `(.L_x_51) ;  /* 0x0000000000040947 */ /* 0x000fea0003800000 */
[----:B------:R0:W5:Y:S02]  /*a980*/  LDG.E.U8 R45, desc[UR52][R36.64] ;  /* 0x00000034242d7981 */ /* 0x000164000c1e1100 */
.L_x_51:
[----:B------:R-:W-:Y:S05]  /*a990*/  BSYNC B1 ;  /* 0x0000000000017941 */ /* 0x000fea0003800000 */
.L_x_50:
[----:B-----5:R-:W-:Y:S01]  /*a9a0*/  LOP3.LUT R45, R45, 0xff, RZ, 0xc0, !PT ;  /* 0x000000ff2d2d7812 */ /* 0x020fe200078ec0ff */
[----:B------:R-:W-:Y:S01]  /*a9b0*/  BSSY B1, `(.L_x_52) ;  /* 0x000000b000017945 */ /* 0x000fe20003800000 */
[----:B------:R-:W-:Y:S02]  /*a9c0*/  ISETP.LT.OR P5, PT, R44, 0x2, !P1 ;  /* 0x000000022c00780c */ /* 0x000fe40004fa1670 */
[----:B------:R-:W-:-:S05]  /*a9d0*/  F2FP.F16.E4M3.UNPACK_B R45, R45 ;  /* 0x0000002dff2d723e */ /* 0x000fca00020006ff */
[----:B------:R-:W-:-:S05]  /*a9e0*/  HADD2.F32 R45, -RZ, R45.H0_H0 ;  /* 0x2000002dff2d7230 */ /* 0x000fca0000004100 */
[----:B------:R-:W-:Y:S01]  /*a9f0*/  FMUL R46, R45, UR5 ;  /* 0x000000052d2e7c20 */ /* 0x000fe20008400000 */
[----:B------:R-:W-:-:S03]  /*aa00*/  PRMT R45, RZ, 0x7610, R45 ;  /* 0x00007610ff2d7816 */ /* 0x000fc6000000002d */
[----:B------:R-:W-:-:S05]  /*aa10*/  FFMA R46, R219, UR4, R46 ;  /* 0x00000004db2e7c23 */ /* 0x000fca000800002e */
[----:B------:R-:W-:-:S05]  /*aa20*/  F2FP.SATFINITE.E4M3.F32.PACK_AB_MERGE_C R47, RZ, R46, RZ ;  /* 0x0000002eff2f723e */ /* 0x000fca00048070ff */
[----:B------:R0:W-:Y:S01]  /*aa30*/  @!P0 STG.E.U8 desc[UR52][R28.64], R47 ;  /* 0x0000002f1c008986 */ /* 0x0001e2000c101134 */
[----:B------:R-:W-:Y:S05]  /*aa40*/  @P5 BRA `(.L_x_53) ;  /* 0x0000000000045947 */ /* 0x000fea0003800000 */
[----:B------:R0:W5:Y:S02]  /*aa50*/  LDG.E.U8 R45, desc[UR52][R36.64+0x1] ;  /* 0x00000134242d7981 */ /* 0x000164000c1e1100 */
.L_x_53:
[----:B------:R-:W-:Y:S05]  /*aa60*/  BSYNC B1 ;  /* 0x0000000000017941 */ /* 0x000fea0003800000 */
.L_x_52:
[----:B-----5:R-:W-:Y:S01]  /*aa70*/  LOP3.LUT R45, R45, 0xff, RZ, 0xc0, !PT ;  /* 0x000000ff2d2d7812 */ /* 0x020fe200078ec0ff */
[----:B------:R-:W-:Y:S01]  /*aa80*/  BSSY B1, `(.L_x_54) ;  /* 0x0000013000017945 */ /* 0x000fe20003800000 */
[----:B0-----:R-:W-:Y:S02]  /*aa90*/  IADD3 R47, P0, R38, 0x88, RZ ;  /* 0x00000088262f7810 */ /* 0x001fe40007f1e0ff */
[----:B------:R-:W-:-:S03]  /*aaa0*/  F2FP.F16.E4M3.UNPACK_B R45, R45 ;  /* 0x0000002dff2d723e */ /* 0x000fc600020006ff */
[----:B------:R-:W-:Y:S01]  /*aab0*/  IMAD.X R38, RZ, RZ, R39, P0 ;  /* 0x000000ffff267224 */ /* 0x000fe200000e0627 */
[----:B------:R-:W-:Y:S01]  /*aac0*/  ISETP.GE.AND P0, PT, R43, 0x89, PT ;  /* 0x000000892b00780c */ /* 0x000fe20003f06270 */
[----:B------:R-:W-:Y:S02]  /*aad0*/  HADD2.F32 R45, -RZ, R45.H0_H0 ;  /* 0x2000002dff2d7230 */ /* 0x000fe40000004100 */
[----:B------:R-:W-:Y:S02]  /*aae0*/  IMAD R38, R38, UR6, RZ ;  /* 0x0000000626267c24 */ /* 0x000fe4000f8e02ff */
[----:B------:R-:W-:-:S04]  /*aaf0*/  IMAD.WIDE.U32 R40, R47, UR6, R40 ;  /* 0x000000062f287c25 */ /* 0x000fc8000f8e0028 */
[----:B------:R-:W-:Y:S01]  /*ab00*/  FMUL R45, R45, UR5 ;  /* 0x000000052d2d7c20 */ /* 0x000fe20008400000 */
[----:B------:R-:W-:-:S03]  /*ab10*/  IMAD R47, R47, UR7, R38 ;  /* 0x000000072f2f7c24 */ /* 0x000fc6000f8e0226 */
[----:B------:R-:W-:Y:S01]  /*ab20*/  FFMA R45, R218, UR4, R45 ;  /* 0x00000004da2d7c23 */ /* 0x000fe2000800002d */
[----:B------:R-:W-:Y:S02]  /*ab30*/  IADD3 R38, P6, R40, UR8, RZ ;  /* 0x0000000828267c10 */ /* 0x000fe4000ffde0ff */
[----:B------:R-:W-:Y:S02]  /*ab40*/  PRMT R40, RZ, 0x7610, R40 ;  /* 0x00007610ff287816 */ /* 0x000fe40000000028 */
[----:B------:R-:W-:Y:S02]  /*ab50*/  F2FP.SATFINITE.E4M3.F32.PACK_AB_MERGE_C R45, RZ, R45, RZ ;  /* 0x0000002dff2d723e */ /* 0x000fe400048070ff */
[----:B------:R-:W-:-:S03]  /*ab60*/  IADD3.X R39, R41, UR9, R47, P6, !PT ;  /* 0x0000000929277c10 */ /* 0x000fc6000b7fe42f */
[----:B------:R0:W-:Y:S01]  /*ab70*/  @!P5 STG.E.U8 desc[UR52][R28.64+0x1], R45 ;  /* 0x0000012d1c00d986 */ /* 0x0001e2000c101134 */
[----:B------:R-:W-:-:S13]  /*ab80*/  ISETP.LT.OR P5, PT, R44, 0x1, !P0 ;  /* 0x000000012c00780c */ /* 0x000fda00047a1670 */
[----:B0-----:R-:W-:Y:S05]  /*ab90*/  @P5 BRA `(.L_x_55) ;  /* 0x0000000000045947 */ /* 0x001fea0003800000 */
[----:B------:R0:W5:Y:S02]  /*aba0*/  LDG.E.U8 R40, desc[UR52][R38.64] ;  /* 0x0000003426287981 */ /* 0x000164000c1e1100 */
.L_x_55:
[----:B------:R-:W-:Y:S05]  /*abb0*/  BSYNC B1 ;  /* 0x0000000000017941 */ /* 0x000fea0003800000 */
.L_x_54:
        /* <DEDUP_REMOVED lines=12> */
.L_x_57:
[----:B------:R-:W-:Y:S05]  /*ac80*/  BSYNC B1 ;  /* 0x0000000000017941 */ /* 0x000fea0003800000 */
.L_x_56:
[----:B-----5:R-:W-:Y:S01]  /*ac90*/  LOP3.LUT R40, R40, 0xff, RZ, 0xc0, !PT ;  /* 0x000000ff28287812 */ /* 0x020fe200078ec0ff */
[----:B------:R-:W-:Y:S01]  /*aca0*/  BSSY B1, `(.L_x_58) ;  /* 0x000000b000017945 */ /* 0x000fe20003800000 */
[----:B------:R-:W-:Y:S02]  /*acb0*/  ISETP.LT.OR P5, PT, R44, 0x9, !P1 ;  /* 0x000000092c00780c */ /* 0x000fe40004fa1670 */
[----:B------:R-:W-:-:S05]  /*acc0*/  F2FP.F16.E4M3.UNPACK_B R40, R40 ;  /* 0x00000028ff28723e */ /* 0x000fca00020006ff */
[----:B------:R-:W-:-:S05]  /*acd0*/  HADD2.F32 R40, -RZ, R40.H0_H0 ;  /* 0x20000028ff287230 */ /* 0x000fca0000004100 */
[----:B0-----:R-:W-:Y:S01]  /*ace0*/  FMUL R41, R40, UR5 ;  /* 0x0000000528297c20 */ /* 0x001fe20008400000 */
[----:B------:R-:W-:-:S03]  /*acf0*/  PRMT R40, RZ, 0x7610, R40 ;  /* 0x00007610ff287816 */ /* 0x000fc60000000028 */
[----:B------:R-:W-:-:S05]  /*ad00*/  FFMA R41, R216, UR4, R41 ;  /* 0x00000004d8297c23 */ /* 0x000fca0008000029 */
[----:B------:R-:W-:-:S05]  /*ad10*/  F2FP.SATFINITE.E4M3.F32.PACK_AB_MERGE_C R41, RZ, R41, RZ ;  /* 0x00000029ff29723e */ /* 0x000fca00048070ff */
[----:B------:R0:W-:Y:S01]  /*ad20*/  @!P6 STG.E.U8 desc[UR52][R30.64+0x1], R41 ;  /* 0x000001291e00e986 */ /* 0x0001e2000c101134 */
[----:B------:R-:W-:Y:S05]  /*ad30*/  @P5 BRA `(.L_x_59) ;  /* 0x0000000000045947 */ /* 0x000fea0003800000 */
[----:B------:R0:W5:Y:S02]  /*ad40*/  LDG.E.U8 R40, desc[UR52][R36.64+0x8] ;  /* 0x0000083424287981 */ /* 0x000164000c1e1100 */
.L_x_59:
[----:B------:R-:W-:Y:S05]  /*ad50*/  BSYNC B1 ;  /* 0x0000000000017941 */ /* 0x000fea0003800000 */
.L_x_58:
[----:B-----5:R-:W-:Y:S01]  /*ad60*/  LOP3.LUT R40, R40, 0xff, RZ, 0xc0, !PT ;  /* 0x000000ff28287812 */ /* 0x020fe200078ec0ff */
[----:B------:R-:W-:Y:S01]  /*ad70*/  BSSY B1, `(.L_x_60) ;  /* 0x000000b000017945 */ /* 0x000fe20003800000 */
[----:B------:R-:W-:Y:S02]  /*ad80*/  ISETP.LT.OR P6, PT, R44, 0xa, !P1 ;  /* 0x0000000a2c00780c */ /* 0x000fe40004fc1670 */
[----:B------:R-:W-:-:S05]  /*ad90*/  F2FP.F16.E4M3.UNPACK_B R40, R40 ;  /* 0x00000028ff28723e */ /* 0x000fca00020006ff */
[----:B------:R-:W-:-:S05]  /*ada0*/  HADD2.F32 R40, -RZ, R40.H0_H0 ;  /* 0x20000028ff287230 */ /* 0x000fca0000004100 */
[----:B------:R-:W-:-:S04]  /*adb0*/  FMUL R40, R40, UR5 ;  /* 0x0000000528287c20 */ /* 0x000fc80008400000 */
[----:B------:R-:W-:-:S05]  /*adc0*/  FFMA R40, R215, UR4, R40 ;  /* 0x00000004d7287c23 */ /* 0x000fca0008000028 */
[----:B0-----:R-:W-:Y:S02]  /*add0*/  F2FP.SATFINITE.E4M3.F32.PACK_AB_MERGE_C R41, RZ, R40, RZ ;  /* 0x00000028ff29723e */ /* 0x001fe400048070ff */
[----:B------:R-:W-:-:S03]  /*ade0*/  PRMT R40, RZ, 0x7610, R40 ;  /* 0x00007610ff287816 */ /* 0x000fc60000000028 */
[----:B------:R0:W-:Y:S01]  /*adf0*/  @!P5 STG.E.U8 desc[UR52][R28.64+0x8], R41 ;  /* 0x000008291c00d986 */ /* 0x0001e2000c101134 */
[----:B------:R-:W-:Y:S05]  /*ae00*/  @P6 BRA `(.L_x_61) ;  /* 0x0000000000046947 */ /* 0x000fea0003800000 */
[----:B------:R0:W5:Y:S02]  /*ae10*/  LDG.E.U8 R40, desc[UR52][R36.64+0x9] ;  /* 0x0000093424287981 */ /* 0x000164000c1e1100 */
.L_x_61:
[----:B------:R-:W-:Y:S05]  /*ae20*/  BSYNC B1 ;  /* 0x0000000000017941 */ /* 0x000fea0003800000 */
.L_x_60:
        /* <DEDUP_REMOVED lines=12> */
.L_x_63:
[----:B------:R-:W-:Y:S05]  /*aef0*/  BSYNC B1 ;  /* 0x0000000000017941 */ /* 0x000fea0003800000 */
.L_x_62:
        /* <DEDUP_REMOVED lines=12> */
.L_x_65:
[----:B------:R-:W-:Y:S05]  /*afc0*/  BSYNC B1 ;  /* 0x0000000000017941 */ /* 0x000fea0003800000 */
.L_x_64:
        /* <DEDUP_REMOVED lines=12> */
.L_x_67:
[----:B------:R-:W-:Y:S05]  /*b090*/  BSYNC B1 ;  /* 0x0000000000017941 */ /* 0x000fea0003800000 */
.L_x_66:
        /* <DEDUP_REMOVED lines=12> */
.L_x_69:
[----:B------:R-:W-:Y:S05]  /*b160*/  BSYNC B1 ;  /* 0x0000000000017941 */ /* 0x000fea0003800000 */
.L_x_68:
        /* <DEDUP_REMOVED lines=12> */
.L_x_71:
[----:B------:R-:W-:Y:S05]  /*b230*/  BSYNC B1 ;  /* 0x0000000000017941 */ /* 0x000fea0003800000 */
.L_x_70:
        /* <DEDUP_REMOVED lines=12> */
.L_x_73:
[----:B------:R-:W-:Y:S05]  /*b300*/  BSYNC B1 ;  /* 0x0000000000017941 */ /* 0x000fea0003800000 */
.L_x_72:
        /* <DEDUP_REMOVED lines=12> */
.L_x_75:
[----:B------:R-:W-:Y:S05]  /*b3d0*/  BSYNC B1 ;  /* 0x0000000000017941 */ /* 0x000fea0003800000 */
.L_x_74:
        /* <DEDUP_REMOVED lines=12> */
.L_x_77:
[----:B------:R-:W-:Y:S05]  /*b4a0*/  BSYNC B1 ;  /* 0x0000000000017941 */ /* 0x000fea0003800000 */
.L_x_76:
        /* <DEDUP_REMOVED lines=12> */
.L_x_79:
[----:B------:R-:W-:Y:S05]  /*b570*/  BSYNC B1 ;  /* 0x0000000000017941 */ /* 0x000fea0003800000 */
.L_x_78:
        /* <DEDUP_REMOVED lines=12> */
.L_x_81:
[----:B------:R-:W-:Y:S05]  /*b640*/  BSYNC B1 ;  /* 0x0000000000017941 */ /* 0x000fea0003800000 */
.L_x_80:
        /* <DEDUP_REMOVED lines=12> */
.L_x_83:
[----:B------:R-:W-:Y:S05]  /*b710*/  BSYNC B1 ;  /* 0x0000000000017941 */ /* 0x000fea0003800000 */
.L_x_82:
        /* <DEDUP_REMOVED lines=12> */
.L_x_85:
[----:B------:R-:W-:Y:S05]  /*b7e0*/  BSYNC B1 ;  /* 0x0000000000017941 */ /* 0x000fea0003800000 */
.L_x_84:
        /* <DEDUP_REMOVED lines=12> */
.L_x_87:
[----:B------:R-:W-:Y:S05]  /*b8b0*/  BSYNC B1 ;  /* 0x0000000000017941 */ /* 0x000fea0003800000 */
.L_x_86:
        /* <DEDUP_REMOVED lines=12> */
.L_x_89:
[----:B------:R-:W-:Y:S05]  /*b980*/  BSYNC B1 ;  /* 0x0000000000017941 */ /* 0x000fea0003800000 */
.L_x_88:
        /* <DEDUP_REMOVED lines=12> */
.L_x_91:
[----:B------:R-:W-:Y:S05]  /*ba50*/  BSYNC B1 ;  /* 0x0000000000017941 */ /* 0x000fea0003800000 */
.L_x_90:
[----:B-----5:R-:W-:Y:S01]  /*ba60*/  LOP3.LUT R40, R40, 0xff, RZ, 0xc0, !PT ;  /* 0x000000ff28287812 */ /* 0x020fe200078ec0ff */
[----:B------:R-:W-:Y:S01]  /*ba70*/  BSSY B1, `(.L_x_92) ;  /* 0x000000b000017945 */ /* 0x000fe20003800000 */
[----:B------:R-:W-:Y:S02]  /*ba80*/  ISETP.LT.OR P6, PT, R44, 0x1a, !P1 ;  /* 0x0000001a2c00780c */ /* 0x000fe40004fc1670 */
[----:B------:R-:W-:-:S05]  /*ba90*/  F2FP.F16.E4M3.UNPACK_B R40, R40 ;  /* 0x00000028ff28723e */ /* 0x000fca00020006ff */
[----:B------:R-:W-:-:S05]  /*baa0*/  HADD2.F32 R40, -RZ, R40.H0_H0 ;  /* 0x20000028ff287230 */ /* 0x000fca0000004100 */
[----:B------:R-:W-:-:S04]  /*bab0*/  FMUL R40, R40, UR5 ;  /* 0x0000000528287c20 */ /* 0x000fc80008400000 */
[----:B------:R-:W-:Y:S01]  /*bac0*/  FFMA R40, R23, UR4, R40 ;  /* 0x0000000417287c23 */ /* 0x000fe20008000028 */
[----:B------:R-:W-:-:S04]  /*bad0*/  PRMT R23, RZ, 0x7610, R23 ;  /* 0x00007610ff177816 */ /* 0x000fc80000000017 */
[----:B0-----:R-:W-:-:S05]  /*bae0*/  F2FP.SATFINITE.E4M3.F32.PACK_AB_MERGE_C R41, RZ, R40, RZ ;  /* 0x00000028ff29723e */ /* 0x001fca00048070ff */
[----:B------:R0:W-:Y:S01]  /*baf0*/  @!P5 STG.E.U8 desc[UR52][R28.64+0x18], R41 ;  /* 0x000018291c00d986 */ /* 0x0001e2000c101134 */
[----:B------:R-:W-:Y:S05]  /*bb00*/  @P6 BRA `(.L_x_93) ;  /* 0x0000000000046947 */ /* 0x000fea0003800000 */
[----:B------:R0:W5:Y:S02]  /*bb10*/  LDG.E.U8 R23, desc[UR52][R36.64+0x19] ;  /* 0x0000193424177981 */ /* 0x000164000c1e1100 */
.L_x_93:
[----:B------:R-:W-:Y:S05]  /*bb20*/  BSYNC B1 ;  /* 0x0000000000017941 */ /* 0x000fea0003800000 */
.L_x_92:
        /* <DEDUP_REMOVED lines=8> */
[----:B------:R-:W-:-:S05]  /*bbb0*/  F2FP.SATFINITE.E4M3.F32.PACK_AB_MERGE_C R23, RZ, R23, RZ ;  /* 0x00000017ff17723e */ /* 0x000fca00048070ff */
[----:B------:R0:W-:Y:S01]  /*bbc0*/  @!P6 STG.E.U8 desc[UR52][R28.64+0x19], R23 ;  /* 0x000019171c00e986 */ /* 0x0001e2000c101134 */
[----:B------:R-:W-:Y:S05]  /*bbd0*/  @P5 BRA `(.L_x_95) ;  /* 0x0000000000045947 */ /* 0x000fea0003800000 */
[----:B------:R0:W5:Y:S02]  /*bbe0*/  LDG.E.U8 R22, desc[UR52][R38.64+0x18] ;  /* 0x0000183426167981 */ /* 0x000164000c1e1100 */
.L_x_95:
[----:B------:R-:W-:Y:S05]  /*bbf0*/  BSYNC B1 ;  /* 0x0000000000017941 */ /* 0x000fea0003800000 */
.L_x_94:
        /* <DEDUP_REMOVED lines=12> */
.L_x_97:
[----:B------:R-:W-:Y:S05]  /*bcc0*/  BSYNC B1 ;  /* 0x0000000000017941 */ /* 0x000fea0003800000 */
.L_x_96:
        /* <DEDUP_REMOVED lines=12> */
.L_x_99:
[----:B------:R-:W-:Y:S05]  /*bd90*/  BSYNC B1 ;  /* 0x0000000000017941 */ /* 0x000fea0003800000 */
.L_x_98:
        /* <DEDUP_REMOVED lines=12> */
.L_x_101:
[----:B------:R-:W-:Y:S05]  /*be60*/  BSYNC B1 ;  /* 0x0000000000017941 */ /* 0x000fea0003800000 */
.L_x_100:
        /* <DEDUP_REMOVED lines=12> */
.L_x_103:
[----:B------:R-:W-:Y:S05]  /*bf30*/  BSYNC B1 ;  /* 0x0000000000017941 */ /* 0x000fea0003800000 */
.L_x_102:
        /* <DEDUP_REMOVED lines=12> */
.L_x_105:
[----:B------:R-:W-:Y:S05]  /*c000*/  BSYNC B1 ;  /* 0x0000000000017941 */ /* 0x000fea0003800000 */
.L_x_104:
        /* <DEDUP_REMOVED lines=12> */
.L_x_107:
[----:B------:R-:W-:Y:S05]  /*c0d0*/  BSYNC B1 ;  /* 0x0000000000017941 */ /* 0x000fea0003800000 */
.L_x_106:
        /* <DEDUP_REMOVED lines=12> */
.L_x_109:
[----:B------:R-:W-:Y:S05]  /*c1a0*/  BSYNC B1 ;  /* 0x0000000000017941 */ /* 0x000fea0003800000 */
.L_x_108:
        /* <DEDUP_REMOVED lines=12> */
.L_x_111:
[----:B------:R-:W-:Y:S05]  /*c270*/  BSYNC B1 ;  /* 0x0000000000017941 */ /* 0x000fea0003800000 */
.L_x_110:
        /* <DEDUP_REMOVED lines=12> */
.L_x_113:
[----:B------:R-:W-:Y:S05]  /*c340*/  BSYNC B1 ;  /* 0x0000000000017941 */ /* 0x000fea0003800000 */
.L_x_112:
        /* <DEDUP_REMOVED lines=12> */
.L_x_115:
[----:B------:R-:W-:Y:S05]  /*c410*/  BSYNC B1 ;  /* 0x0000000000017941 */ /* 0x000fea0003800000 */
.L_x_114:
        /* <DEDUP_REMOVED lines=12> */
.L_x_117:
[----:B------:R-:W-:Y:S05]  /*c4e0*/  BSYNC B1 ;  /* 0x0000000000017941 */ /* 0x000fea0003800000 */
.L_x_116:
        /* <DEDUP_REMOVED lines=12> */
.L_x_119:
[----:B------:R-:W-:Y:S05]  /*c5b0*/  BSYNC B1 ;  /* 0x0000000000017941 */ /* 0x000fea0003800000 */
.L_x_118:
        /* <DEDUP_REMOVED lines=12> */
.L_x_121:
[----:B------:R-:W-:Y:S05]  /*c680*/  BSYNC B1 ;  /* 0x0000000000017941 */ /* 0x000fea0003800000 */
.L_x_120:
        /* <DEDUP_REMOVED lines=12> */
.L_x_123:
[----:B------:R-:W-:Y:S05]  /*c750*/  BSYNC B1 ;  /* 0x0000000000017941 */ /* 0x000fea0003800000 */
.L_x_122:
        /* <DEDUP_REMOVED lines=12> */
.L_x_125:
[----:B------:R-:W-:Y:S05]  /*c820*/  BSYNC B1 ;  /* 0x0000000000017941 */ /* 0x000fea0003800000 */
.L_x_124:
        /* <DEDUP_REMOVED lines=12> */
.L_x_127:
[----:B------:R-:W-:Y:S05]  /*c8f0*/  BSYNC B1 ;  /* 0x0000000000017941 */ /* 0x000fea0003800000 */
.L_x_126:
        /* <DEDUP_REMOVED lines=12> */
.L_x_129:
[----:B------:R-:W-:Y:S05]  /*c9c0*/  BSYNC B1 ;  /* 0x0000000000017941 */ /* 0x000fea0003800000 */
.L_x_128:
        /* <DEDUP_REMOVED lines=12> */
.L_x_131:
[----:B------:R-:W-:Y:S05]  /*ca90*/  BSYNC B1 ;  /* 0x0000000000017941 */ /* 0x000fea0003800000 */
.L_x_130:
        /* <DEDUP_REMOVED lines=12> */
.L_x_133:
[----:B------:R-:W-:Y:S05]  /*cb60*/  BSYNC B1 ;  /* 0x0000000000017941 */ /* 0x000fea0003800000 */
.L_x_132:
        /* <DEDUP_REMOVED lines=12> */
.L_x_135:
[----:B------:R-:W-:Y:S05]  /*cc30*/  BSYNC B1 ;  /* 0x0000000000017941 */ /* 0x000fea0003800000 */
.L_x_134:
[----:B-----5:R-:W-:Y:S01]  /*cc40*/  LOP3.LUT R2, R2, 0xff, RZ, 0xc0, !PT ;  /* 0x000000ff02027812 */ /* 0x020fe200078ec0ff */
[----:B------:R-:W-:Y:S01]  /*cc50*/  BSSY B1, `(.L_x_136) ;  /* 0x000000b000017945 */ /* 0x000fe20003800000 */
[----:B------:R-:W-:Y:S02]  /*cc60*/  ISETP.LT.OR P6, PT, R44, 0x32, !P2 ;  /* 0x000000322c00780c */ /* 0x000fe400057c1670 */
[----:B------:R-:W-:-:S05]  /*cc70*/  F2FP.F16.E4M3.UNPACK_B R2, R2 ;  /* 0x00000002ff02723e */ /* 0x000fca00020006ff */
[----:B------:R-:W-:-:S05]  /*cc80*/  HADD2.F32 R2, -RZ, R2.H0_H0 ;  /* 0x20000002ff027230 */ /* 0x000fca0000004100 */
[----:B0-----:R-:W-:-:S04]  /*cc90*/  FMUL R3, R2, UR5 ;  /* 0x0000000502037c20 */ /* 0x001fc80008400000 */
[----:B------:R-:W-:Y:S01]  /*cca0*/  FFMA R3, R0, UR4, R3 ;  /* 0x0000000400037c23 */ /* 0x000fe20008000003 */
[----:B------:R-:W-:-:S04]  /*ccb0*/  PRMT R0, RZ, 0x7610, R0 ;  /* 0x00007610ff007816 */ /* 0x000fc80000000000 */
[----:B------:R-:W-:-:S05]  /*ccc0*/  F2FP.SATFINITE.E4M3.F32.PACK_AB_MERGE_C R3, RZ, R3, RZ ;  /* 0x00000003ff03723e */ /* 0x000fca00048070ff */
[----:B------:R0:W-:Y:S01]  /*ccd0*/  @!P5 STG.E.U8 desc[UR52][R26.64+0x30], R3 ;  /* 0x000030031a00d986 */ /* 0x0001e2000c101134 */
[----:B------:R-:W-:Y:S05]  /*cce0*/  @P6 BRA `(.L_x_137) ;  /* 0x0000000000046947 */ /* 0x000fea0003800000 */
[----:B------:R0:W5:Y:S02]  /*ccf0*/  LDG.E.U8 R0, desc[UR52][R34.64+0x31] ;  /* 0x0000313422007981 */ /* 0x000164000c1e1100 */
.L_x_137:
[----:B------:R-:W-:Y:S05]  /*cd00*/  BSYNC B1 ;  /* 0x0000000000017941 */ /* 0x000fea0003800000 */
.L_x_136:
[----:B------:R-:W2:Y:S01]  /*cd10*/  LDL.LU R2, [R1] ;  /* 0x0000000001027983 */ /* 0x000ea20000300800 */
[----:B-----5:R-:W-:Y:S01]  /*cd20*/  LOP3.LUT R0, R0, 0xff, RZ, 0xc0, !PT ;  /* 0x000000ff00007812 */ /* 0x020fe200078ec0ff */
[----:B------:R-:W-:Y:S01]  /*cd30*/  BSSY B1, `(.L_x_138) ;  /* 0x000000b000017945 */ /* 0x000fe20003800000 */
[----:B------:R-:W-:Y:S02]  /*cd40*/  ISETP.LT.OR P5, PT, R44, 0x39, !P3 ;  /* 0x000000392c00780c */ /* 0x000fe40005fa1670 */
[----:B------:R-:W-:-:S05]  /*cd50*/  F2FP.F16.E4M3.UNPACK_B R0, R0 ;  /* 0x00000000ff00723e */ /* 0x000fca00020006ff */
[----:B------:R-:W-:-:S05]  /*cd60*/  HADD2.F32 R0, -RZ, R0.H0_H0 ;  /* 0x20000000ff007230 */ /* 0x000fca0000004100 */
[----:B------:R-:W-:-:S04]  /*cd70*/  FMUL R0, R0, UR5 ;  /* 0x0000000500007c20 */ /* 0x000fc80008400000 */
[----:B--2---:R-:W-:-:S05]  /*cd80*/  FFMA R0, R2, UR4, R0 ;  /* 0x0000000402007c23 */ /* 0x004fca0008000000 */
[----:B0-----:R-:W-:Y:S02]  /*cd90*/  F2FP.SATFINITE.E4M3.F32.PACK_AB_MERGE_C R3, RZ, R0, RZ ;  /* 0x00000000ff03723e */ /* 0x001fe400048070ff */
[----:B------:R-:W-:-:S03]  /*cda0*/  PRMT R0, RZ, 0x7610, R0 ;  /* 0x00007610ff007816 */ /* 0x000fc60000000000 */
[----:B------:R0:W-:Y:S01]  /*cdb0*/  @!P6 STG.E.U8 desc[UR52][R26.64+0x31], R3 ;  /* 0x000031031a00e986 */ /* 0x0001e2000c101134 */
[----:B------:R-:W-:Y:S05]  /*cdc0*/  @P5 BRA `(.L_x_139) ;  /* 0x0000000000045947 */ /* 0x000fea0003800000 */
[----:B------:R2:W5:Y:S02]  /*cdd0*/  LDG.E.U8 R0, desc[UR52][R32.64+0x38] ;  /* 0x0000383420007981 */ /* 0x000564000c1e1100 */
.L_x_139:
[----:B------:R-:W-:Y:S05]  /*cde0*/  BSYNC B1 ;  /* 0x0000000000017941 */ /* 0x000fea0003800000 */
.L_x_138:
[----:B------:R-:W3:Y:S01]  /*cdf0*/  LDL.LU R2, [R1+0x4] ;  /* 0x0000040001027983 */ /* 0x000ee20000300800 */
[----:B-----5:R-:W-:Y:S01]  /*ce00*/  LOP3.LUT R0, R0, 0xff, RZ, 0xc0, !PT ;  /* 0x000000ff00007812 */ /* 0x020fe200078ec0ff */
[----:B------:R-:W-:Y:S01]  /*ce10*/  BSSY B1, `(.L_x_140) ;  /* 0x000000b000017945 */ /* 0x000fe20003800000 */
[----:B------:R-:W-:Y:S02]  /*ce20*/  ISETP.LT.OR P6, PT, R44, 0x3a, !P3 ;  /* 0x0000003a2c00780c */ /* 0x000fe40005fc1670 */
[----:B------:R-:W-:-:S05]  /*ce30*/  F2FP.F16.E4M3.UNPACK_B R0, R0 ;  /* 0x00000000ff00723e */ /* 0x000fca00020006ff */
[----:B------:R-:W-:-:S05]  /*ce40*/  HADD2.F32 R0, -RZ, R0.H0_H0 ;  /* 0x20000000ff007230 */ /* 0x000fca0000004100 */
[----:B------:R-:W-:-:S04]  /*ce50*/  FMUL R0, R0, UR5 ;  /* 0x0000000500007c20 */ /* 0x000fc80008400000 */
[----:B---3--:R-:W-:-:S05]  /*ce60*/  FFMA R0, R2, UR4, R0 ;  /* 0x0000000402007c23 */ /* 0x008fca0008000000 */
[----:B0-----:R-:W-:Y:S02]  /*ce70*/  F2FP.SATFINITE.E4M3.F32.PACK_AB_MERGE_C R3, RZ, R0, RZ ;  /* 0x00000000ff03723e */ /* 0x001fe400048070ff */
[----:B------:R-:W-:-:S03]  /*ce80*/  PRMT R0, RZ, 0x7610, R0 ;  /* 0x00007610ff007816 */ /* 0x000fc60000000000 */
[----:B------:R0:W-:Y:S01]  /*ce90*/  @!P5 STG.E.U8 desc[UR52][R24.64+0x38], R3 ;  /* 0x000038031800d986 */ /* 0x0001e2000c101134 */
[----:B------:R-:W-:Y:S05]  /*cea0*/  @P6 BRA `(.L_x_141) ;  /* 0x0000000000046947 */ /* 0x000fea0003800000 */
[----:B------:R3:W5:Y:S02]  /*ceb0*/  LDG.E.U8 R0, desc[UR52][R32.64+0x39] ;  /* 0x0000393420007981 */ /* 0x000764000c1e1100 */
.L_x_141:
[----:B------:R-:W-:Y:S05]  /*cec0*/  BSYNC B1 ;  /* 0x0000000000017941 */ /* 0x000fea0003800000 */
.L_x_140:
[----:B------:R-:W2:Y:S01]  /*ced0*/  LDL.LU R2, [R1+0x8] ;  /* 0x0000080001027983 */ /* 0x000ea20000300800 */
        /* <DEDUP_REMOVED lines=12> */
.L_x_143:
[----:B------:R-:W-:Y:S05]  /*cfa0*/  BSYNC B1 ;  /* 0x0000000000017941 */ /* 0x000fea0003800000 */
.L_x_142:
        /* <DEDUP_REMOVED lines=13> */
.L_x_145:
[----:B------:R-:W-:Y:S05]  /*d080*/  BSYNC B1 ;  /* 0x0000000000017941 */ /* 0x000fea0003800000 */
.L_x_144:
        /* <DEDUP_REMOVED lines=13> */
.L_x_147:
[----:B------:R-:W-:Y:S05]  /*d160*/  BSYNC B1 ;  /* 0x0000000000017941 */ /* 0x000fea0003800000 */
.L_x_146:
        /* <DEDUP_REMOVED lines=13> */
.L_x_149:
[----:B------:R-:W-:Y:S05]  /*d240*/  BSYNC B1 ;  /* 0x0000000000017941 */ /* 0x000fea0003800000 */
.L_x_148:
        /* <DEDUP_REMOVED lines=13> */
.L_x_151:
[----:B------:R-:W-:Y:S05]  /*d320*/  BSYNC B1 ;  /* 0x0000000000017941 */ /* 0x000fea0003800000 */
.L_x_150:
        /* <DEDUP_REMOVED lines=13> */
.L_x_153:
[----:B------:R-:W-:Y:S05]  /*d400*/  BSYNC B1 ;  /* 0x0000000000017941 */ /* 0x000fea0003800000 */
.L_x_152:
        /* <DEDUP_REMOVED lines=13> */
.L_x_155:
[----:B------:R-:W-:Y:S05]  /*d4e0*/  BSYNC B1 ;  /* 0x0000000000017941 */ /* 0x000fea0003800000 */
.L_x_154:
        /* <DEDUP_REMOVED lines=13> */
.L_x_157:
[----:B------:R-:W-:Y:S05]  /*d5c0*/  BSYNC B1 ;  /* 0x0000000000017941 */ /* 0x000fea0003800000 */
.L_x_156:
        /* <DEDUP_REMOVED lines=13> */
.L_x_159:
[----:B------:R-:W-:Y:S05]  /*d6a0*/  BSYNC B1 ;  /* 0x0000000000017941 */ /* 0x000fea0003800000 */
.L_x_158:
        /* <DEDUP_REMOVED lines=13> */
.L_x_161:
[----:B------:R-:W-:Y:S05]  /*d780*/  BSYNC B1 ;  /* 0x0000000000017941 */ /* 0x000fea0003800000 */
.L_x_160:
        /* <DEDUP_REMOVED lines=13> */
.L_x_163:
[----:B------:R-:W-:Y:S05]  /*d860*/  BSYNC B1 ;  /* 0x0000000000017941 */ /* 0x000fea0003800000 */
.L_x_162:
        /* <DEDUP_REMOVED lines=13> */
.L_x_165:
[----:B------:R-:W-:Y:S05]  /*d940*/  BSYNC B1 ;  /* 0x0000000000017941 */ /* 0x000fea0003800000 */
.L_x_164:
        /* <DEDUP_REMOVED lines=13> */
.L_x_167:
[----:B------:R-:W-:Y:S05]  /*da20*/  BSYNC B1 ;  /* 0x0000000000017941 */ /* 0x000fea0003800000 */
.L_x_166:
        /* <DEDUP_REMOVED lines=13> */
.L_x_169:
[----:B------:R-:W-:Y:S05]  /*db00*/  BSYNC B1 ;  /* 0x0000000000017941 */ /* 0x000fea0003800000 */
.L_x_168:
        /* <DEDUP_REMOVED lines=13> */
.L_x_171:
[----:B------:R-:W-:Y:S05]  /*dbe0*/  BSYNC B1 ;  /* 0x0000000000017941 */ /* 0x000fea0003800000 */
.L_x_170:
        /* <DEDUP_REMOVED lines=13> */
.L_x_173:
[----:B------:R-:W-:Y:S05]  /*dcc0*/  BSYNC B1 ;  /* 0x0000000000017941 */ /* 0x000fea0003800000 */
.L_x_172:
        /* <DEDUP_REMOVED lines=13> */
.L_x_175:
[----:B------:R-:W-:Y:S05]  /*dda0*/  BSYNC B1 ;  /* 0x0000000000017941 */ /* 0x000fea0003800000 */
.L_x_174:
        /* <DEDUP_REMOVED lines=13> */
.L_x_177:
[----:B------:R-:W-:Y:S05]  /*de80*/  BSYNC B1 ;  /* 0x0000000000017941 */ /* 0x000fea0003800000 */
.L_x_176:
        /* <DEDUP_REMOVED lines=13> */
.L_x_179:
[----:B------:R-:W-:Y:S05]  /*df60*/  BSYNC B1 ;  /* 0x0000000000017941 */ /* 0x000fea0003800000 */
.L_x_178:
        /* <DEDUP_REMOVED lines=13> */
.L_x_181:
[----:B------:R-:W-:Y:S05]  /*e040*/  BSYNC B1 ;  /* 0x0000000000017941 */ /* 0x000fea0003800000 */
.L_x_180:
        /* <DEDUP_REMOVED lines=13> */
.L_x_183:
[----:B------:R-:W-:Y:S05]  /*e120*/  BSYNC B1 ;  /* 0x0000000000017941 */ /* 0x000fea0003800000 */
.L_x_182:
        /* <DEDUP_REMOVED lines=13> */
.L_x_185:
[----:B------:R-:W-:Y:S05]  /*e200*/  BSYNC B1 ;  /* 0x0000000000017941 */ /* 0x000fea0003800000 */
.L_x_184:
        /* <DEDUP_REMOVED lines=13> */
.L_x_187:
[----:B------:R-:W-:Y:S05]  /*e2e0*/  BSYNC B1 ;  /* 0x0000000000017941 */ /* 0x000fea0003800000 */
.L_x_186:
        /* <DEDUP_REMOVED lines=13> */
.L_x_189:
[----:B------:R-:W-:Y:S05]  /*e3c0*/  BSYNC B1 ;  /* 0x0000000000017941 */ /* 0x000fea0003800000 */
.L_x_188:
        /* <DEDUP_REMOVED lines=13> */
.L_x_191:
[----:B------:R-:W-:Y:S05]  /*e4a0*/  BSYNC B1 ;  /* 0x0000000000017941 */ /* 0x000fea0003800000 */
.L_x_190:
        /* <DEDUP_REMOVED lines=13> */
.L_x_193:
[----:B------:R-:W-:Y:S05]  /*e580*/  BSYNC B1 ;  /* 0x0000000000017941 */ /* 0x000fea0003800000 */
.L_x_192:
        /* <DEDUP_REMOVED lines=13> */
.L_x_195:
[----:B------:R-:W-:Y:S05]  /*e660*/  BSYNC B1 ;  /* 0x0000000000017941 */ /* 0x000fea0003800000 */
.L_x_194:
        /* <DEDUP_REMOVED lines=13> */
.L_x_197:
[----:B------:R-:W-:Y:S05]  /*e740*/  BSYNC B1 ;  /* 0x0000000000017941 */ /* 0x000fea0003800000 */
.L_x_196:
        /* <DEDUP_REMOVED lines=13> */
.L_x_199:
[----:B------:R-:W-:Y:S05]  /*e820*/  BSYNC B1 ;  /* 0x0000000000017941 */ /* 0x000fea0003800000 */
.L_x_198:
        /* <DEDUP_REMOVED lines=13> */
.L_x_201:
[----:B------:R-:W-:Y:S05]  /*e900*/  BSYNC B1 ;  /* 0x0000000000017941 */ /* 0x000fea0003800000 */
.L_x_200:
        /* <DEDUP_REMOVED lines=13> */
.L_x_203:
[----:B------:R-:W-:Y:S05]  /*e9e0*/  BSYNC B1 ;  /* 0x0000000000017941 */ /* 0x000fea0003800000 */
.L_x_202:
        /* <DEDUP_REMOVED lines=13> */
.L_x_205:
[----:B------:R-:W-:Y:S05]  /*eac0*/  BSYNC B1 ;  /* 0x0000000000017941 */ /* 0x000fea0003800000 */
.L_x_204:
        /* <DEDUP_REMOVED lines=13> */
.L_x_207:
[----:B------:R-:W-:Y:S05]  /*eba0*/  BSYNC B1 ;  /* 0x0000000000017941 */ /* 0x000fea0003800000 */
.L_x_206:
        /* <DEDUP_REMOVED lines=13> */
.L_x_209:
[----:B------:R-:W-:Y:S05]  /*ec80*/  BSYNC B1 ;  /* 0x0000000000017941 */ /* 0x000fea0003800000 */
.L_x_208:
        /* <DEDUP_REMOVED lines=13> */
.L_x_211:
[----:B------:R-:W-:Y:S05]  /*ed60*/  BSYNC B1 ;  /* 0x0000000000017941 */ /* 0x000fea0003800000 */
.L_x_210:
        /* <DEDUP_REMOVED lines=13> */
.L_x_213:
[----:B------:R-:W-:Y:S05]  /*ee40*/  BSYNC B1 ;  /* 0x0000000000017941 */ /* 0x000fea0003800000 */
.L_x_212:
        /* <DEDUP_REMOVED lines=13> */
.L_x_215:
[----:B------:R-:W-:Y:S05]  /*ef20*/  BSYNC B1 ;  /* 0x0000000000017941 */ /* 0x000fea0003800000 */
.L_x_214:
        /* <DEDUP_REMOVED lines=13> */
.L_x_217:
[----:B------:R-:W-:Y:S05]  /*f000*/  BSYNC B1 ;  /* 0x0000000000017941 */ /* 0x000fea0003800000 */
.L_x_216:
        /* <DEDUP_REMOVED lines=13> */
.L_x_219:
[----:B------:R-:W-:Y:S05]  /*f0e0*/  BSYNC B1 ;  /* 0x0000000000017941 */ /* 0x000fea0003800000 */
.L_x_218:
        /* <DEDUP_REMOVED lines=13> */
.L_x_221:
[----:B------:R-:W-:Y:S05]  /*f1c0*/  BSYNC B1 ;  /* 0x0000000000017941 */ /* 0x000fea0003800000 */
.L_x_220:
        /* <DEDUP_REMOVED lines=13> */
.L_x_223:
[----:B------:R-:W-:Y:S05]  /*f2a0*/  BSYNC B1 ;  /* 0x0000000000017941 */ /* 0x000fea0003800000 */
.L_x_222:
        /* <DEDUP_REMOVED lines=13> */
.L_x_225:
[----:B------:R-:W-:Y:S05]  /*f380*/  BSYNC B1 ;  /* 0x0000000000017941 */ /* 0x000fea0003800000 */
.L_x_224:
        /* <DEDUP_REMOVED lines=13> */
.L_x_227:
[----:B------:R-:W-:Y:S05]  /*f460*/  BSYNC B1 ;  /* 0x0000000000017941 */ /* 0x000fea0003800000 */
.L_x_226:
        /* <DEDUP_REMOVED lines=13> */
.L_x_229:
[----:B------:R-:W-:Y:S05]  /*f540*/  BSYNC B1 ;  /* 0x0000000000017941 */ /* 0x000fea0003800000 */
.L_x_228:
        /* <DEDUP_REMOVED lines=13> */
.L_x_231:
[----:B------:R-:W-:Y:S05]  /*f620*/  BSYNC B1 ;  /* 0x0000000000017941 */ /* 0x000fea0003800000 */
.L_x_230:
        /* <DEDUP_REMOVED lines=13> */
.L_x_233:
[----:B------:R-:W-:Y:S05]  /*f700*/  BSYNC B1 ;  /* 0x0000000000017941 */ /* 0x000fea0003800000 */
.L_x_232:
        /* <DEDUP_REMOVED lines=13> */
.L_x_235:
[----:B------:R-:W-:Y:S05]  /*f7e0*/  BSYNC B1 ;  /* 0x0000000000017941 */ /* 0x000fea0003800000 */
.L_x_234:
        /* <DEDUP_REMOVED lines=13> */
.L_x_237:
[----:B------:R-:W-:Y:S05]  /*f8c0*/  BSYNC B1 ;  /* 0x0000000000017941 */ /* 0x000fea0003800000 */
.L_x_236:
        /* <DEDUP_REMOVED lines=13> */
.L_x_239:
[----:B------:R-:W-:Y:S05]  /*f9a0*/  BSYNC B1 ;  /* 0x0000000000017941 */ /* 0x000fea0003800000 */
.L_x_238:
        /* <DEDUP_REMOVED lines=13> */
.L_x_241:
[----:B------:R-:W-:Y:S05]  /*fa80*/  BSYNC B1 ;  /* 0x0000000000017941 */ /* 0x000fea0003800000 */
.L_x_240:
        /* <DEDUP_REMOVED lines=13> */
.L_x_243:
[----:B------:R-:W-:Y:S05]  /*fb60*/  BSYNC B1 ;  /* 0x0000000000017941 */ /* 0x000fea0003800000 */
.L_x_242:
        /* <DEDUP_REMOVED lines=13> */
.L_x_245:
[----:B------:R-:W-:Y:S05]  /*fc40*/  BSYNC B1 ;  /* 0x0000000000017941 */ /* 0x000fea0003800000 */
.L_x_244:
        /* <DEDUP_REMOVED lines=13> */
.L_x_247:
[----:B------:R-:W-:Y:S05]  /*fd20*/  BSYNC B1 ;  /* 0x0000000000017941 */ /* 0x000fea0003800000 */
.L_x_246:
        /* <DEDUP_REMOVED lines=13> */
.L_x_249:
[----:B------:R-:W-:Y:S05]  /*fe00*/  BSYNC B1 ;  /* 0x0000000000017941 */ /* 0x000fea0003800000 */
.L_x_248:
        /* <DEDUP_REMOVED lines=13> */
.L_x_251:
[----:B------:R-:W-:Y:S05]  /*fee0*/  BSYNC B1 ;  /* 0x0000000000017941 */ /* 0x000fea0003800000 */
.L_x_250:
        /* <DEDUP_REMOVED lines=13> */
.L_x_253:
[----:B------:R-:W-:Y:S05]  /*ffc0*/  BSYNC B1 ;  /* 0x0000000000017941 */ /* 0x000fea0003800000 */
.L_x_252:
        /* <DEDUP_REMOVED lines=13> */
.L_x_255:
[----:B------:R-:W-:Y:S05]  /*100a0*/  BSYNC B1 ;  /* 0x0000000000017941 */ /* 0x000fea0003800000 */
.L_x_254:
        /* <DEDUP_REMOVED lines=13> */
.L_x_257:
[----:B------:R-:W-:Y:S05]  /*10180*/  BSYNC B1 ;  /* 0x0000000000017941 */ /* 0x000fea0003800000 */
.L_x_256:
        /* <DEDUP_REMOVED lines=13> */
.L_x_259:
[----:B------:R-:W-:Y:S05]  /*10260*/  BSYNC B1 ;  /* 0x0000000000017941 */ /* 0x000fea0003800000 */
.L_x_258:
        /* <DEDUP_REMOVED lines=13> */
.L_x_261:
[----:B------:R-:W-:Y:S05]  /*10340*/  BSYNC B1 ;  /* 0x0000000000017941 */ /* 0x000fea0003800000 */
.L_x_260:
        /* <DEDUP_REMOVED lines=13> */
.L_x_263:
[----:B------:R-:W-:Y:S05]  /*10420*/  BSYNC B1 ;  /* 0x0000000000017941 */ /* 0x000fea0003800000 */
.L_x_262:
        /* <DEDUP_REMOVED lines=13> */
.L_x_265:
[----:B------:R-:W-:Y:S05]  /*10500*/  BSYNC B1 ;  /* 0x0000000000017941 */ /* 0x000fea0003800000 */
.L_x_264:
        /* <DEDUP_REMOVED lines=13> */
.L_x_267:
[----:B------:R-:W-:Y:S05]  /*105e0*/  BSYNC B1 ;  /* 0x0000000000017941 */ /* 0x000fea0003800000 */
.L_x_266:
        /* <DEDUP_REMOVED lines=13> */
.L_x_269:
[----:B------:R-:W-:Y:S05]  /*106c0*/  BSYNC B1 ;  /* 0x0000000000017941 */ /* 0x000fea0003800000 */
.L_x_268:
        /* <DEDUP_REMOVED lines=13> */
.L_x_271:
[----:B------:R-:W-:Y:S05]  /*107a0*/  BSYNC B1 ;  /* 0x0000000000017941 */ /* 0x000fea0003800000 */
.L_x_270:
        /* <DEDUP_REMOVED lines=13> */
.L_x_273:
[----:B------:R-:W-:Y:S05]  /*10880*/  BSYNC B1 ;  /* 0x0000000000017941 */ /* 0x000fea0003800000 */
.L_x_272:
        /* <DEDUP_REMOVED lines=13> */
.L_x_275:
[----:B------:R-:W-:Y:S05]  /*10960*/  BSYNC B1 ;  /* 0x0000000000017941 */ /* 0x000fea0003800000 */
.L_x_274:
        /* <DEDUP_REMOVED lines=13> */
.L_x_277:
[----:B------:R-:W-:Y:S05]  /*10a40*/  BSYNC B1 ;  /* 0x0000000000017941 */ /* 0x000fea0003800000 */
.L_x_276:
        /* <DEDUP_REMOVED lines=13> */
.L_x_279:
[----:B------:R-:W-:Y:S05]  /*10b20*/  BSYNC B1 ;  /* 0x0000000000017941 */ /* 0x000fea0003800000 */
.L_x_278:
        /* <DEDUP_REMOVED lines=13> */
.L_x_281:
[----:B------:R-:W-:Y:S05]  /*10c00*/  BSYNC B1 ;  /* 0x0000000000017941 */ /* 0x000fea0003800000 */
.L_x_280:
        /* <DEDUP_REMOVED lines=13> */
.L_x_283:
[----:B------:R-:W-:Y:S05]  /*10ce0*/  BSYNC B1 ;  /* 0x0000000000017941 */ /* 0x000fea0003800000 */
.L_x_282:
        /* <DEDUP_REMOVED lines=13> */
.L_x_285:
[----:B------:R-:W-:Y:S05]  /*10dc0*/  BSYNC B1 ;  /* 0x0000000000017941 */ /* 0x000fea0003800000 */
.L_x_284:
        /* <DEDUP_REMOVED lines=13> */
.L_x_287:
[----:B------:R-:W-:Y:S05]  /*10ea0*/  BSYNC B1 ;  /* 0x0000000000017941 */ /* 0x000fea0003800000 */
.L_x_286:
        /* <DEDUP_REMOVED lines=13> */
.L_x_289:
[----:B------:R-:W-:Y:S05]  /*10f80*/  BSYNC B1 ;  /* 0x0000000000017941 */ /* 0x000fea0003800000 */
.L_x_288:
        /* <DEDUP_REMOVED lines=13> */
.L_x_291:
[----:B------:R-:W-:Y:S05]  /*11060*/  BSYNC B1 ;  /* 0x0000000000017941 */ /* 0x000fea0003800000 */
.L_x_290:
        /* <DEDUP_REMOVED lines=13> */
.L_x_293:
[----:B------:R-:W-:Y:S05]  /*11140*/  BSYNC B1 ;  /* 0x0000000000017941 */ /* 0x000fea0003800000 */
.L_x_292:
        /* <DEDUP_REMOVED lines=13> */
.L_x_295:
[----:B------:R-:W-:Y:S05]  /*11220*/  BSYNC B1 ;  /* 0x0000000000017941 */ /* 0x000fea0003800000 */
.L_x_294:
        /* <DEDUP_REMOVED lines=13> */
.L_x_297:
[----:B------:R-:W-:Y:S05]  /*11300*/  BSYNC B1 ;  /* 0x0000000000017941 */ /* 0x000fea0003800000 */
.L_x_296:
        /* <DEDUP_REMOVED lines=13> */
.L_x_299:
[----:B------:R-:W-:Y:S05]  /*113e0*/  BSYNC B1 ;  /* 0x0000000000017941 */ /* 0x000fea0003800000 */
.L_x_298:
        /* <DEDUP_REMOVED lines=13> */
.L_x_301:
[----:B------:R-:W-:Y:S05]  /*114c0*/  BSYNC B1 ;  /* 0x0000000000017941 */ /* 0x000fea0003800000 */
.L_x_300:
        /* <DEDUP_REMOVED lines=13> */
.L_x_303:
[----:B------:R-:W-:Y:S05]  /*115a0*/  BSYNC B1 ;  /* 0x0000000000017941 */ /* 0x000fea0003800000 */
.L_x_302:
        /* <DEDUP_REMOVED lines=13> */
.L_x_305:
[----:B------:R-:W-:Y:S05]  /*11680*/  BSYNC B1 ;  /* 0x0000000000017941 */ /* 0x000fea0003800000 */
.L_x_304:
        /* <DEDUP_REMOVED lines=13> */
.L_x_307:
[----:B------:R-:W-:Y:S05]  /*11760*/  BSYNC B1 ;  /* 0x0000000000017941 */ /* 0x000fea0003800000 */
.L_x_306:
        /* <DEDUP_REMOVED lines=13> */
.L_x_309:
[----:B------:R-:W-:Y:S05]  /*11840*/  BSYNC B1 ;  /* 0x0000000000017941 */ /* 0x000fea0003800000 */
.L_x_308:
        /* <DEDUP_REMOVED lines=13> */
.L_x_311:
[----:B------:R-:W-:Y:S05]  /*11920*/  BSYNC B1 ;  /* 0x0000000000017941 */ /* 0x000fea0003800000 */
.L_x_310:
        /* <DEDUP_REMOVED lines=13> */
.L_x_313:
[----:B------:R-:W-:Y:S05]  /*11a00*/  BSYNC B1 ;  /* 0x0000000000017941 */ /* 0x000fea0003800000 */
.L_x_312:
        /* <DEDUP_REMOVED lines=13> */
.L_x_315:
[----:B------:R-:W-:Y:S05]  /*11ae0*/  BSYNC B1 ;  /* 0x0000000000017941 */ /* 0x000fea0003800000 */
.L_x_314:
        /* <DEDUP_REMOVED lines=13> */
.L_x_317:
[----:B------:R-:W-:Y:S05]  /*11bc0*/  BSYNC B1 ;  /* 0x0000000000017941 */ /* 0x000fea0003800000 */
.L_x_316:
        /* <DEDUP_REMOVED lines=13> */
.L_x_319:
[----:B------:R-:W-:Y:S05]  /*11ca0*/  BSYNC B1 ;  /* 0x0000000000017941 */ /* 0x000fea0003800000 */
.L_x_318:
        /* <DEDUP_REMOVED lines=13> */
.L_x_321:
[----:B------:R-:W-:Y:S05]  /*11d80*/  BSYNC B1 ;  /* 0x0000000000017941 */ /* 0x000fea0003800000 */
.L_x_320:
        /* <DEDUP_REMOVED lines=13> */
.L_x_323:
[----:B------:R-:W-:Y:S05]  /*11e60*/  BSYNC B1 ;  /* 0x0000000000017941 */ /* 0x000fea0003800000 */
.L_x_322:
        /* <DEDUP_REMOVED lines=13> */
.L_x_325:
[----:B------:R-:W-:Y:S05]  /*11f40*/  BSYNC B1 ;  /* 0x0000000000017941 */ /* 0x000fea0003800000 */
.L_x_324:
        /* <DEDUP_REMOVED lines=13> */
.L_x_327:
[----:B------:R-:W-:Y:S05]  /*12020*/  BSYNC B1 ;  /* 0x0000000000017941 */ /* 0x000fea0003800000 */
.L_x_326:
        /* <DEDUP_REMOVED lines=13> */
.L_x_329:
[----:B------:R-:W-:Y:S05]  /*12100*/  BSYNC B1 ;  /* 0x0000000000017941 */ /* 0x000fea0003800000 */
.L_x_328:
        /* <DEDUP_REMOVED lines=13> */
.L_x_331:
[----:B------:R-:W-:Y:S05]  /*121e0*/  BSYNC B1 ;  /* 0x0000000000017941 */ /* 0x000fea0003800000 */
.L_x_330:
        /* <DEDUP_REMOVED lines=13> */
.L_x_333:
[----:B------:R-:W-:Y:S05]  /*122c0*/  BSYNC B1 ;  /* 0x0000000000017941 */ /* 0x000fea0003800000 */
.L_x_332:
        /* <DEDUP_REMOVED lines=13> */
.L_x_335:
[----:B------:R-:W-:Y:S05]  /*123a0*/  BSYNC B1 ;  /* 0x0000000000017941 */ /* 0x000fea0003800000 */
.L_x_334:
        /* <DEDUP_REMOVED lines=13> */
.L_x_337:
[----:B------:R-:W-:Y:S05]  /*12480*/  BSYNC B1 ;  /* 0x0000000000017941 */ /* 0x000fea0003800000 */
.L_x_336:
        /* <DEDUP_REMOVED lines=13> */
.L_x_339:
[----:B------:R-:W-:Y:S05]  /*12560*/  BSYNC B1 ;  /* 0x0000000000017941 */ /* 0x000fea0003800000 */
.L_x_338:
        /* <DEDUP_REMOVED lines=13> */
.L_x_341:
[----:B------:R-:W-:Y:S05]  /*12640*/  BSYNC B1 ;  /* 0x0000000000017941 */ /* 0x000fea0003800000 */
.L_x_340:
        /* <DEDUP_REMOVED lines=13> */
.L_x_343:
[----:B------:R-:W-:Y:S05]  /*12720*/  BSYNC B1 ;  /* 0x0000000000017941 */ /* 0x000fea0003800000 */
.L_x_342:
        /* <DEDUP_REMOVED lines=13> */
.L_x_345:
[----:B------:R-:W-:Y:S05]  /*12800*/  BSYNC B1 ;  /* 0x0000000000017941 */ /* 0x000fea0003800000 */
.L_x_344:
        /* <DEDUP_REMOVED lines=13> */
.L_x_347:
[----:B------:R-:W-:Y:S05]  /*128e0*/  BSYNC B1 ;  /* 0x0000000000017941 */ /* 0x000fea0003800000 */
.L_x_346:
        /* <DEDUP_REMOVED lines=13> */
.L_x_349:
[----:B------:R-:W-:Y:S05]  /*129c0*/  BSYNC B1 ;  /* 0x0000000000017941 */ /* 0x000fea0003800000 */
.L_x_348:
        /* <DEDUP_REMOVED lines=13> */
.L_x_351:
[----:B------:R-:W-:Y:S05]  /*12aa0*/  BSYNC B1 ;  /* 0x0000000000017941 */ /* 0x000fea0003800000 */
.L_x_350:
        /* <DEDUP_REMOVED lines=13> */
.L_x_353:
[----:B------:R-:W-:Y:S05]  /*12b80*/  BSYNC B1 ;  /* 0x0000000000017941 */ /* 0x000fea0003800000 */
.L_x_352:
        /* <DEDUP_REMOVED lines=13> */
.L_x_355:
[----:B------:R-:W-:Y:S05]  /*12c60*/  BSYNC B1 ;  /* 0x0000000000017941 */ /* 0x000fea0003800000 */
.L_x_354:
        /* <DEDUP_REMOVED lines=13> */
.L_x_357:
[----:B------:R-:W-:Y:S05]  /*12d40*/  BSYNC B1 ;  /* 0x0000000000017941 */ /* 0x000fea0003800000 */
.L_x_356:
        /* <DEDUP_REMOVED lines=13> */
.L_x_359:
[----:B------:R-:W-:Y:S05]  /*12e20*/  BSYNC B1 ;  /* 0x0000000000017941 */ /* 0x000fea0003800000 */
.L_x_358:
        /* <DEDUP_REMOVED lines=13> */
.L_x_361:
[----:B------:R-:W-:Y:S05]  /*12f00*/  BSYNC B1 ;  /* 0x0000000000017941 */ /* 0x000fea0003800000 */
.L_x_360:
        /* <DEDUP_REMOVED lines=13> */
.L_x_363:
[----:B------:R-:W-:Y:S05]  /*12fe0*/  BSYNC B1 ;  /* 0x0000000000017941 */ /* 0x000fea0003800000 */
.L_x_362:
        /* <DEDUP_REMOVED lines=13> */
.L_x_365:
[----:B------:R-:W-:Y:S05]  /*130c0*/  BSYNC B1 ;  /* 0x0000000000017941 */ /* 0x000fea0003800000 */
.L_x_364:
        /* <DEDUP_REMOVED lines=13> */
.L_x_367:
[----:B------:R-:W-:Y:S05]  /*131a0*/  BSYNC B1 ;  /* 0x0000000000017941 */ /* 0x000fea0003800000 */
.L_x_366:
        /* <DEDUP_REMOVED lines=13> */
.L_x_369:
[----:B------:R-:W-:Y:S05]  /*13280*/  BSYNC B1 ;  /* 0x0000000000017941 */ /* 0x000fea0003800000 */
.L_x_368:
        /* <DEDUP_REMOVED lines=13> */
.L_x_371:
[----:B------:R-:W-:Y:S05]  /*13360*/  BSYNC B1 ;  /* 0x0000000000017941 */ /* 0x000fea0003800000 */
.L_x_370:
        /* <DEDUP_REMOVED lines=13> */
.L_x_373:
[----:B------:R-:W-:Y:S05]  /*13440*/  BSYNC B1 ;  /* 0x0000000000017941 */ /* 0x000fea0003800000 */
.L_x_372:
        /* <DEDUP_REMOVED lines=13> */
.L_x_375:
[----:B------:R-:W-:Y:S05]  /*13520*/  BSYNC B1 ;  /* 0x0000000000017941 */ /* 0x000fea0003800000 */
.L_x_374:
        /* <DEDUP_REMOVED lines=13> */
.L_x_377:
[----:B------:R-:W-:Y:S05]  /*13600*/  BSYNC B1 ;  /* 0x0000000000017941 */ /* 0x000fea0003800000 */
.L_x_376:
        /* <DEDUP_REMOVED lines=13> */
.L_x_379:
[----:B------:R-:W-:Y:S05]  /*136e0*/  BSYNC B1 ;  /* 0x0000000000017941 */ /* 0x000fea0003800000 */
.L_x_378:
        /* <DEDUP_REMOVED lines=13> */
.L_x_381:
[----:B------:R-:W-:Y:S05]  /*137c0*/  BSYNC B1 ;  /* 0x0000000000017941 */ /* 0x000fea0003800000 */
.L_x_380:
        /* <DEDUP_REMOVED lines=13> */
.L_x_383:
[----:B------:R-:W-:Y:S05]  /*138a0*/  BSYNC B1 ;  /* 0x0000000000017941 */ /* 0x000fea0003800000 */
.L_x_382:
        /* <DEDUP_REMOVED lines=13> */
.L_x_385:
[----:B------:R-:W-:Y:S05]  /*13980*/  BSYNC B1 ;  /* 0x0000000000017941 */ /* 0x000fea0003800000 */
.L_x_384:
[----:B------:R-:W-:Y:S05]  /*13990*/  @P0 BRA `(.L_x_386) ;  /* 0x0000003400280947 */ /* 0x000fea0003800000 */
[----:B------:R-:W2:Y:S01]  /*139a0*/  LDL.LU R2, [R1+0x1f0] ;  /* 0x0001f00001027983 */ /* 0x000ea20000300800 */
[----:B-----5:R-:W-:-:S04]  /*139b0*/  LOP3.LUT R0, R0, 0xff, RZ, 0xc0, !PT ;  /* 0x000000ff00007812 */ /* 0x020fc800078ec0ff */
[----:B------:R-:W-:-:S05]  /*139c0*/  F2FP.F16.E4M3.UNPACK_B R0, R0 ;  /* 0x00000000ff00723e */ /* 0x000fca00020006ff */
[----:B------:R-:W-:-:S05]  /*139d0*/  HADD2.F32 R0, -RZ, R0.H0_H0 ;  /* 0x20000000ff007230 */ /* 0x000fca0000004100 */
[----:B------:R-:W-:-:S04]  /*139e0*/  FMUL R0, R0, UR5 ;  /* 0x0000000500007c20 */ /* 0x000fc80008400000 */
[----:B--2---:R-:W-:-:S05]  /*139f0*/  FFMA R0, R2, UR4, R0 ;  /* 0x0000000402007c23 */ /* 0x004fca0008000000 */
[----:B0-----:R-:W-:-:S05]  /*13a00*/  F2FP.SATFINITE.E4M3.F32.PACK_AB_MERGE_C R3, RZ, R0, RZ ;  /* 0x00000000ff03723e */ /* 0x001fca00048070ff */
[----:B------:R0:W-:Y:S01]  /*13a10*/  STG.E.U8 desc[UR52][R30.64+0xa9], R3 ;  /* 0x0000a9031e007986 */ /* 0x0001e2000c101134 */
[----:B------:R-:W-:Y:S05]  /*13a20*/  BRA `(.L_x_386) ;  /* 0x0000003400047947 */ /* 0x000fea0003800000 */
.L_x_33:
[----:B------:R-:W-:Y:S01]  /*13a30*/  ISETP.GE.AND P3, PT, R43, 0x1, PT ;  /* 0x000000012b00780c */ /* 0x000fe20003f66270 */
[----:B------:R-:W-:Y:S01]  /*13a40*/  FMUL R227, R227, UR4 ;  /* 0x00000004e3e37c20 */ /* 0x000fe20008400000 */
[----:B------:R-:W-:Y:S01]  /*13a50*/  FMUL R226, R226, UR4 ;  /* 0x00000004e2e27c20 */ /* 0x000fe20008400000 */
[----:B------:R-:W-:Y:S02]  /*13a60*/  ISETP.GE.AND P2, PT, R43, 0x9, PT ;  /* 0x000000092b00780c */ /* 0x000fe40003f46270 */
[C---:B------:R-:W-:Y:S02]  /*13a70*/  ISETP.LT.OR P0, PT, R44.reuse, 0x1, !P3 ;  /* 0x000000012c00780c */ /* 0x040fe40005f01670 */
[----:B------:R-:W-:Y:S02]  /*13a80*/  ISETP.LT.OR P6, PT, R44, 0x2, !P3 ;  /* 0x000000022c00780c */ /* 0x000fe40005fc1670 */
[----:B------:R-:W-:Y:S01]  /*13a90*/  F2FP.SATFINITE.E4M3.F32.PACK_AB_MERGE_C R227, RZ, R227, RZ ;  /* 0x000000e3ffe3723e */ /* 0x000fe200048070ff */
[----:B------:R-:W-:Y:S01]  /*13aa0*/  FMUL R224, R224, UR4 ;  /* 0x00000004e0e07c20 */ /* 0x000fe20008400000 */
[----:B------:R-:W-:-:S02]  /*13ab0*/  ISETP.LT.OR P1, PT, R44, 0x2, !P2 ;  /* 0x000000022c00780c */ /* 0x000fc40005721670 */
[----:B------:R-:W-:Y:S02]  /*13ac0*/  F2FP.SATFINITE.E4M3.F32.PACK_AB_MERGE_C R33, RZ, R226, RZ ;  /* 0x000000e2ff21723e */ /* 0x000fe400048070ff */
[----:B------:R-:W-:-:S03]  /*13ad0*/  ISETP.LT.OR P5, PT, R44, 0x9, !P3 ;  /* 0x000000092c00780c */ /* 0x000fc60005fa1670 */
[----:B------:R0:W-:Y:S01]  /*13ae0*/  @!P0 STG.E.U8 desc[UR52][R24.64], R227 ;  /* 0x000000e318008986 */ /* 0x0001e2000c101134 */
[C---:B------:R-:W-:Y:S01]  /*13af0*/  ISETP.LT.OR P0, PT, R44.reuse, 0x1, !P2 ;  /* 0x000000012c00780c */ /* 0x040fe20005701670 */
[----:B------:R-:W-:Y:S01]  /*13b00*/  FMUL R225, R225, UR4 ;  /* 0x00000004e1e17c20 */ /* 0x000fe20008400000 */
[----:B------:R-:W-:Y:S01]  /*13b10*/  F2FP.SATFINITE.E4M3.F32.PACK_AB_MERGE_C R35, RZ, R224, RZ ;  /* 0x000000e0ff23723e */ /* 0x000fe200048070ff */
[----:B------:R-:W-:Y:S01]  /*13b20*/  FMUL R223, R223, UR4 ;  /* 0x00000004dfdf7c20 */ /* 0x000fe20008400000 */
[----:B------:R1:W-:Y:S01]  /*13b30*/  @!P6 STG.E.U8 desc[UR52][R24.64+0x1], R33 ;  /* 0x000001211800e986 */ /* 0x0003e2000c101134 */
[----:B------:R-:W-:-:S03]  /*13b40*/  ISETP.LT.OR P6, PT, R44, 0xa, !P3 ;  /* 0x0000000a2c00780c */ /* 0x000fc60005fc1670 */
[----:B0-----:R-:W2:Y:S04]  /*13b50*/  LDL.LU R227, [R1+0x8] ;  /* 0x0000080001e37983 */ /* 0x001ea80000300800 */
[----:B------:R-:W3:Y:S01]  /*13b60*/  LDL.LU R226, [R1+0x4] ;  /* 0x0000040001e27983 */ /* 0x000ee20000300800 */
[----:B------:R-:W-:Y:S01]  /*13b70*/  F2FP.SATFINITE.E4M3.F32.PACK_AB_MERGE_C R225, RZ, R225, RZ ;  /* 0x000000e1ffe1723e */ /* 0x000fe200048070ff */
[----:B------:R-:W-:Y:S02]  /*13b80*/  FMUL R222, R222, UR4 ;  /* 0x00000004dede7c20 */ /* 0x000fe40008400000 */
[----:B------:R-:W4:Y:S01]  /*13b90*/  LDL.LU R224, [R1] ;  /* 0x0000000001e07983 */ /* 0x000f220000300800 */
[----:B------:R-:W-:-:S03]  /*13ba0*/  F2FP.SATFINITE.E4M3.F32.PACK_AB_MERGE_C R223, RZ, R223, RZ ;  /* 0x000000dfffdf723e */ /* 0x000fc600048070ff */
[----:B------:R-:W-:Y:S01]  /*13bb0*/  @!P0 STG.E.U8 desc[UR52][R26.64], R225 ;  /* 0x000000e11a008986 */ /* 0x000fe2000c101134 */
[----:B------:R-:W-:-:S03]  /*13bc0*/  F2FP.SATFINITE.E4M3.F32.PACK_AB_MERGE_C R37, RZ, R222, RZ ;  /* 0x000000deff25723e */ /* 0x000fc600048070ff */
[----:B------:R0:W-:Y:S01]  /*13bd0*/  @!P1 STG.E.U8 desc[UR52][R26.64+0x1], R35 ;  /* 0x000001231a009986 */ /* 0x0001e2000c101134 */
[----:B------:R-:W-:-:S03]  /*13be0*/  ISETP.LT.OR P0, PT, R44, 0x9, !P2 ;  /* 0x000000092c00780c */ /* 0x000fc60005701670 */
[----:B------:R-:W-:Y:S01]  /*13bf0*/  @!P5 STG.E.U8 desc[UR52][R24.64+0x8], R223 ;  /* 0x000008df1800d986 */ /* 0x000fe2000c101134 */
[----:B------:R-:W-:Y:S01]  /*13c00*/  ISETP.LT.OR P5, PT, R44, 0xa, !P2 ;  /* 0x0000000a2c00780c */ /* 0x000fe200057a1670 */
[----:B------:R-:W-:Y:S01]  /*13c10*/  FMUL R220, R220, UR4 ;  /* 0x00000004dcdc7c20 */ /* 0x000fe20008400000 */
[----:B------:R-:W-:Y:S01]  /*13c20*/  ISETP.GE.AND P1, PT, R43, 0x81, PT ;  /* 0x000000812b00780c */ /* 0x000fe20003f26270 */
[----:B------:R-:W-:Y:S01]  /*13c30*/  FMUL R221, R221, UR4 ;  /* 0x00000004dddd7c20 */ /* 0x000fe20008400000 */
[----:B------:R-:W-:Y:S02]  /*13c40*/  @!P6 STG.E.U8 desc[UR52][R24.64+0x9], R37 ;  /* 0x000009251800e986 */ /* 0x000fe4000c101134 */
[----:B------:R-:W-:Y:S01]  /*13c50*/  ISETP.LT.OR P6, PT, R44, 0x1, !P1 ;  /* 0x000000012c00780c */ /* 0x000fe20004fc1670 */
[----:B------:R-:W-:Y:S01]  /*13c60*/  FMUL R219, R219, UR4 ;  /* 0x00000004dbdb7c20 */ /* 0x000fe20008400000 */
[----:B-1----:R-:W-:Y:S01]  /*13c70*/  F2FP.SATFINITE.E4M3.F32.PACK_AB_MERGE_C R33, RZ, R220, RZ ;  /* 0x000000dcff21723e */ /* 0x002fe200048070ff */
[----:B------:R-:W-:Y:S01]  /*13c80*/  FMUL R218, R218, UR4 ;  /* 0x00000004dada7c20 */ /* 0x000fe20008400000 */
[----:B------:R-:W-:Y:S01]  /*13c90*/  F2FP.SATFINITE.E4M3.F32.PACK_AB_MERGE_C R221, RZ, R221, RZ ;  /* 0x000000ddffdd723e */ /* 0x000fe200048070ff */
[----:B------:R-:W-:Y:S01]  /*13ca0*/  FMUL R217, R217, UR4 ;  /* 0x00000004d9d97c20 */ /* 0x000fe20008400000 */
[----:B------:R-:W-:Y:S01]  /*13cb0*/  F2FP.SATFINITE.E4M3.F32.PACK_AB_MERGE_C R219, RZ, R219, RZ ;  /* 0x000000dbffdb723e */ /* 0x000fe200048070ff */
[----:B------:R1:W-:Y:S01]  /*13cc0*/  @!P5 STG.E.U8 desc[UR52][R26.64+0x9], R33 ;  /* 0x000009211a00d986 */ /* 0x0003e2000c101134 */
[----:B------:R-:W-:-:S03]  /*13cd0*/  ISETP.LT.OR P5, PT, R44, 0x2, !P1 ;  /* 0x000000022c00780c */ /* 0x000fc60004fa1670 */
[----:B------:R-:W-:Y:S01]  /*13ce0*/  @!P0 STG.E.U8 desc[UR52][R26.64+0x8], R221 ;  /* 0x000008dd1a008986 */ /* 0x000fe2000c101134 */
[----:B------:R-:W-:-:S03]  /*13cf0*/  ISETP.GE.AND P0, PT, R43, 0x89, PT ;  /* 0x000000892b00780c */ /* 0x000fc60003f06270 */
[----:B------:R-:W-:Y:S01]  /*13d00*/  @!P6 STG.E.U8 desc[UR52][R28.64], R219 ;  /* 0x000000db1c00e986 */ /* 0x000fe2000c101134 */
[----:B------:R-:W-:Y:S02]  /*13d10*/  ISETP.LT.OR P6, PT, R44, 0x1, !P0 ;  /* 0x000000012c00780c */ /* 0x000fe400047c1670 */
[----:B0-----:R-:W-:Y:S01]  /*13d20*/  F2FP.SATFINITE.E4M3.F32.PACK_AB_MERGE_C R35, RZ, R218, RZ ;  /* 0x000000daff23723e */ /* 0x001fe200048070ff */
[----:B------:R-:W-:Y:S01]  /*13d30*/  FMUL R216, R216, UR4 ;  /* 0x00000004d8d87c20 */ /* 0x000fe20008400000 */
[----:B------:R-:W-:Y:S01]  /*13d40*/  F2FP.SATFINITE.E4M3.F32.PACK_AB_MERGE_C R217, RZ, R217, RZ ;  /* 0x000000d9ffd9723e */ /* 0x000fe200048070ff */
[----:B------:R-:W-:Y:S01]  /*13d50*/  FMUL R215, R215, UR4 ;  /* 0x00000004d7d77c20 */ /* 0x000fe20008400000 */
[----:B------:R-:W-:Y:S01]  /*13d60*/  FMUL R214, R214, UR4 ;  /* 0x00000004d6d67c20 */ /* 0x000fe20008400000 */
[----:B------:R0:W-:Y:S01]  /*13d70*/  @!P5 STG.E.U8 desc[UR52][R28.64+0x1], R35 ;  /* 0x000001231c00d986 */ /* 0x0001e2000c101134 */
[----:B------:R-:W-:Y:S02]  /*13d80*/  ISETP.LT.OR P5, PT, R44, 0x2, !P0 ;  /* 0x000000022c00780c */ /* 0x000fe400047a1670 */
[----:B-1----:R-:W-:Y:S01]  /*13d90*/  F2FP.SATFINITE.E4M3.F32.PACK_AB_MERGE_C R33, RZ, R216, RZ ;  /* 0x000000d8ff21723e */ /* 0x002fe200048070ff */
[----:B------:R-:W-:Y:S01]  /*13da0*/  FMUL R213, R213, UR4 ;  /* 0x00000004d5d57c20 */ /* 0x000fe20008400000 */
[----:B------:R-:W-:Y:S01]  /*13db0*/  FMUL R212, R212, UR4 ;  /* 0x00000004d4d47c20 */ /* 0x000fe20008400000 */
[----:B------:R-:W-:Y:S01]  /*13dc0*/  @!P6 STG.E.U8 desc[UR52][R30.64], R217 ;  /* 0x000000d91e00e986 */ /* 0x000fe2000c101134 */
[----:B------:R-:W-:-:S02]  /*13dd0*/  ISETP.LT.OR P6, PT, R44, 0x9, !P1 ;  /* 0x000000092c00780c */ /* 0x000fc40004fc1670 */
[----:B------:R-:W-:Y:S01]  /*13de0*/  F2FP.SATFINITE.E4M3.F32.PACK_AB_MERGE_C R215, RZ, R215, RZ ;  /* 0x000000d7ffd7723e */ /* 0x000fe200048070ff */
[----:B------:R-:W-:Y:S01]  /*13df0*/  FMUL R211, R211, UR4 ;  /* 0x00000004d3d37c20 */ /* 0x000fe20008400000 */
[----:B------:R-:W-:Y:S01]  /*13e00*/  FMUL R210, R210, UR4 ;  /* 0x00000004d2d27c20 */ /* 0x000fe20008400000 */
[----:B------:R-:W-:Y:S01]  /*13e10*/  FMUL R209, R209, UR4 ;  /* 0x00000004d1d17c20 */ /* 0x000fe20008400000 */
[----:B------:R-:W-:Y:S01]  /*13e20*/  FMUL R208, R208, UR4 ;  /* 0x00000004d0d07c20 */ /* 0x000fe20008400000 */
[----:B------:R1:W-:Y:S01]  /*13e30*/  @!P5 STG.E.U8 desc[UR52][R30.64+0x1], R33 ;  /* 0x000001211e00d986 */ /* 0x0003e2000c101134 */
[----:B------:R-:W-:Y:S02]  /*13e40*/  ISETP.LT.OR P5, PT, R44, 0xa, !P1 ;  /* 0x0000000a2c00780c */ /* 0x000fe40004fa1670 */
[----:B0-----:R-:W-:Y:S01]  /*13e50*/  F2FP.SATFINITE.E4M3.F32.PACK_AB_MERGE_C R35, RZ, R214, RZ ;  /* 0x000000d6ff23723e */ /* 0x001fe200048070ff */
        /* <DEDUP_REMOVED lines=46> */
[C---:B------:R-:W-:Y:S02]  /*14140*/  ISETP.LT.OR P5, PT, R44.reuse, 0x1a, !P3 ;  /* 0x0000001a2c00780c */ /* 0x040fe40005fa1670 */
[----:B0-----:R-:W-:Y:S01]  /*14150*/  F2FP.SATFINITE.E4M3.F32.PACK_AB_MERGE_C R35, RZ, R206, RZ ;  /* 0x000000ceff23723e */ /* 0x001fe200048070ff */
[----:B------:R-:W-:Y:S01]  /*14160*/  FMUL R7, R7, UR4 ;  /* 0x0000000407077c20 */ /* 0x000fe20008400000 */
[----:B------:R-:W2:Y:S04]  /*14170*/  LDL.LU R225, [R1+0x18] ;  /* 0x0000180001e17983 */ /* 0x000ea80000300800 */
[----:B------:R-:W-:Y:S01]  /*14180*/  @!P6 STG.E.U8 desc[UR52][R24.64+0x18], R207 ;  /* 0x000018cf1800e986 */ /* 0x000fe2000c101134 */
[----:B------:R-:W-:-:S02]  /*14190*/  ISETP.LT.OR P6, PT, R44, 0x19, !P2 ;  /* 0x000000192c00780c */ /* 0x000fc400057c1670 */
[----:B------:R-:W-:Y:S01]  /*141a0*/  F2FP.SATFINITE.E4M3.F32.PACK_AB_MERGE_C R205, RZ, R205, RZ ;  /* 0x000000cdffcd723e */ /* 0x000fe200048070ff */
[----:B------:R-:W2:Y:S04]  /*141b0*/  LDL.LU R222, [R1+0x14] ;  /* 0x0000140001de7983 */ /* 0x000ea80000300800 */
[----:B------:R0:W-:Y:S01]  /*141c0*/  @!P5 STG.E.U8 desc[UR52][R24.64+0x19], R35 ;  /* 0x000019231800d986 */ /* 0x0001e2000c101134 */
[C---:B------:R-:W-:Y:S02]  /*141d0*/  ISETP.LT.OR P5, PT, R44.reuse, 0x1a, !P2 ;  /* 0x0000001a2c00780c */ /* 0x040fe400057a1670 */
[----:B-1----:R-:W-:Y:S01]  /*141e0*/  F2FP.SATFINITE.E4M3.F32.PACK_AB_MERGE_C R33, RZ, R204, RZ ;  /* 0x000000ccff21723e */ /* 0x002fe200048070ff */
[----:B------:R-:W2:Y:S04]  /*141f0*/  LDL.LU R223, [R1+0x10] ;  /* 0x0000100001df7983 */ /* 0x000ea80000300800 */
[----:B------:R-:W-:Y:S01]  /*14200*/  @!P6 STG.E.U8 desc[UR52][R26.64+0x18], R205 ;  /* 0x000018cd1a00e986 */ /* 0x000fe2000c101134 */
[----:B------:R-:W-:-:S02]  /*14210*/  ISETP.LT.OR P6, PT, R44, 0x11, !P1 ;  /* 0x000000112c00780c */ /* 0x000fc40004fc1670 */
[----:B------:R-:W-:Y:S01]  /*14220*/  F2FP.SATFINITE.E4M3.F32.PACK_AB_MERGE_C R203, RZ, R203, RZ ;  /* 0x000000cbffcb723e */ /* 0x000fe200048070ff */
[----:B------:R-:W2:Y:S01]  /*14230*/  LDL.LU R220, [R1+0xc] ;  /* 0x00000c0001dc7983 */ /* 0x000ea20000300800 */
[----:B0-----:R-:W-:Y:S01]  /*14240*/  F2FP.SATFINITE.E4M3.F32.PACK_AB_MERGE_C R35, RZ, R202, RZ ;  /* 0x000000caff23723e */ /* 0x001fe200048070ff */
[----:B------:R-:W-:Y:S01]  /*14250*/  FMUL R6, R6, UR4 ;  /* 0x0000000406067c20 */ /* 0x000fe20008400000 */
[----:B------:R-:W-:Y:S01]  /*14260*/  F2FP.SATFINITE.E4M3.F32.PACK_AB_MERGE_C R201, RZ, R201, RZ ;  /* 0x000000c9ffc9723e */ /* 0x000fe200048070ff */
[----:B------:R0:W-:Y:S01]  /*14270*/  @!P5 STG.E.U8 desc[UR52][R26.64+0x19], R33 ;  /* 0x000019211a00d986 */ /* 0x0001e2000c101134 */
[----:B------:R-:W-:Y:S01]  /*14280*/  ISETP.LT.OR P5, PT, R44, 0x12, !P1 ;  /* 0x000000122c00780c */ /* 0x000fe20004fa1670 */
[----:B------:R-:W-:Y:S01]  /*14290*/  FMUL R5, R5, UR4 ;  /* 0x0000000405057c20 */ /* 0x000fe20008400000 */
[----:B------:R-:W-:Y:S01]  /*142a0*/  F2FP.SATFINITE.E4M3.F32.PACK_AB_MERGE_C R23, RZ, R23, RZ ;  /* 0x00000017ff17723e */ /* 0x000fe200048070ff */
[----:B-----5:R-:W-:Y:S01]  /*142b0*/  FMUL R4, R4, UR4 ;  /* 0x0000000404047c20 */ /* 0x020fe20008400000 */
[----:B------:R-:W-:Y:S01]  /*142c0*/  F2FP.SATFINITE.E4M3.F32.PACK_AB_MERGE_C R21, RZ, R21, RZ ;  /* 0x00000015ff15723e */ /* 0x000fe200048070ff */
[----:B------:R-:W-:Y:S01]  /*142d0*/  @!P6 STG.E.U8 desc[UR52][R28.64+0x10], R203 ;  /* 0x000010cb1c00e986 */ /* 0x000fe2000c101134 */
[----:B------:R-:W-:Y:S01]  /*142e0*/  ISETP.LT.OR P6, PT, R44, 0x11, !P0 ;  /* 0x000000112c00780c */ /* 0x000fe200047c1670 */
[----:B------:R-:W-:Y:S01]  /*142f0*/  FMUL R0, R0, UR4 ;  /* 0x0000000400007c20 */ /* 0x000fe20008400000 */
[----:B------:R-:W-:Y:S01]  /*14300*/  F2FP.SATFINITE.E4M3.F32.PACK_AB_MERGE_C R19, RZ, R19, RZ ;  /* 0x00000013ff13723e */ /* 0x000fe200048070ff */
[----:B------:R-:W-:Y:S01]  /*14310*/  FMUL R3, R3, UR4 ;  /* 0x0000000403037c20 */ /* 0x000fe20008400000 */
[----:B------:R-:W-:Y:S01]  /*14320*/  F2FP.SATFINITE.E4M3.F32.PACK_AB_MERGE_C R17, RZ, R17, RZ ;  /* 0x00000011ff11723e */ /* 0x000fe200048070ff */
[----:B------:R-:W-:Y:S01]  /*14330*/  FMUL R2, R2, UR4 ;  /* 0x0000000402027c20 */ /* 0x000fe20008400000 */
[----:B0-----:R-:W-:Y:S01]  /*14340*/  F2FP.SATFINITE.E4M3.F32.PACK_AB_MERGE_C R33, RZ, R200, RZ ;  /* 0x000000c8ff21723e */ /* 0x001fe200048070ff */
[----:B------:R0:W-:Y:S01]  /*14350*/  @!P5 STG.E.U8 desc[UR52][R28.64+0x11], R35 ;  /* 0x000011231c00d986 */ /* 0x0001e2000c101134 */
[----:B------:R-:W-:-:S02]  /*14360*/  ISETP.LT.OR P5, PT, R44, 0x12, !P0 ;  /* 0x000000122c00780c */ /* 0x000fc400047a1670 */
[----:B------:R-:W-:Y:S02]  /*14370*/  F2FP.SATFINITE.E4M3.F32.PACK_AB_MERGE_C R15, RZ, R15, RZ ;  /* 0x0000000fff0f723e */ /* 0x000fe400048070ff */
[----:B------:R-:W-:Y:S01]  /*14380*/  F2FP.SATFINITE.E4M3.F32.PACK_AB_MERGE_C R13, RZ, R13, RZ ;  /* 0x0000000dff0d723e */ /* 0x000fe200048070ff */
[----:B------:R-:W-:Y:S01]  /*14390*/  @!P6 STG.E.U8 desc[UR52][R30.64+0x10], R201 ;  /* 0x000010c91e00e986 */ /* 0x000fe2000c101134 */
[C---:B------:R-:W-:Y:S02]  /*143a0*/  ISETP.LT.OR P6, PT, R44.reuse, 0x19, !P1 ;  /* 0x000000192c00780c */ /* 0x040fe40004fc1670 */
[----:B------:R-:W-:Y:S02]  /*143b0*/  F2FP.SATFINITE.E4M3.F32.PACK_AB_MERGE_C R11, RZ, R11, RZ ;  /* 0x0000000bff0b723e */ /* 0x000fe400048070ff */
[----:B------:R-:W-:Y:S02]  /*143c0*/  F2FP.SATFINITE.E4M3.F32.PACK_AB_MERGE_C R9, RZ, R9, RZ ;  /* 0x00000009ff09723e */ /* 0x000fe400048070ff */
[----:B0-----:R-:W-:Y:S01]  /*143d0*/  F2FP.SATFINITE.E4M3.F32.PACK_AB_MERGE_C R35, RZ, R22, RZ ;  /* 0x00000016ff23723e */ /* 0x001fe200048070ff */
[----:B------:R0:W-:Y:S01]  /*143e0*/  @!P5 STG.E.U8 desc[UR52][R30.64+0x11], R33 ;  /* 0x000011211e00d986 */ /* 0x0001e2000c101134 */
[----:B------:R-:W-:-:S02]  /*143f0*/  ISETP.LT.OR P5, PT, R44, 0x1a, !P1 ;  /* 0x0000001a2c00780c */ /* 0x000fc40004fa1670 */
[----:B------:R-:W-:Y:S02]  /*14400*/  F2FP.SATFINITE.E4M3.F32.PACK_AB_MERGE_C R7, RZ, R7, RZ ;  /* 0x00000007ff07723e */ /* 0x000fe400048070ff */
[----:B------:R-:W-:Y:S01]  /*14410*/  F2FP.SATFINITE.E4M3.F32.PACK_AB_MERGE_C R5, RZ, R5, RZ ;  /* 0x00000005ff05723e */ /* 0x000fe200048070ff */
[----:B------:R1:W-:Y:S01]  /*14420*/  @!P6 STG.E.U8 desc[UR52][R28.64+0x18], R23 ;  /* 0x000018171c00e986 */ /* 0x0003e2000c101134 */
[----:B------:R-:W-:Y:S02]  /*14430*/  ISETP.LT.OR P6, PT, R44, 0x19, !P0 ;  /* 0x000000192c00780c */ /* 0x000fe400047c1670 */
[----:B------:R-:W-:Y:S02]  /*14440*/  F2FP.SATFINITE.E4M3.F32.PACK_AB_MERGE_C R3, RZ, R3, RZ ;  /* 0x00000003ff03723e */ /* 0x000fe400048070ff */
[----:B0-----:R-:W-:-:S03]  /*14450*/  F2FP.SATFINITE.E4M3.F32.PACK_AB_MERGE_C R33, RZ, R20, RZ ;  /* 0x00000014ff21723e */ /* 0x001fc600048070ff */
[----:B------:R-:W-:Y:S01]  /*14460*/  @!P5 STG.E.U8 desc[UR52][R28.64+0x19], R35 ;  /* 0x000019231c00d986 */ /* 0x000fe2000c101134 */
[----:B------:R-:W-:Y:S02]  /*14470*/  ISETP.LT.OR P5, PT, R44, 0x1a, !P0 ;  /* 0x0000001a2c00780c */ /* 0x000fe400047a1670 */
[----:B-1----:R-:W-:-:S03]  /*14480*/  F2FP.SATFINITE.E4M3.F32.PACK_AB_MERGE_C R23, RZ, R18, RZ ;  /* 0x00000012ff17723e */ /* 0x002fc600048070ff */
[----:B------:R0:W-:Y:S01]  /*14490*/  @!P6 STG.E.U8 desc[UR52][R30.64+0x18], R21 ;  /* 0x000018151e00e986 */ /* 0x0001e2000c101134 */
[----:B------:R-:W-:-:S07]  /*144a0*/  ISETP.LT.OR P6, PT, R44, 0x21, !P3 ;  /* 0x000000212c00780c */ /* 0x000fce0005fc1670 */
[----:B------:R-:W-:Y:S01]  /*144b0*/  @!P5 STG.E.U8 desc[UR52][R30.64+0x19], R33 ;  /* 0x000019211e00d986 */ /* 0x000fe2000c101134 */
[----:B------:R-:W-:Y:S02]  /*144c0*/  ISETP.LT.OR P5, PT, R44, 0x22, !P3 ;  /* 0x000000222c00780c */ /* 0x000fe40005fa1670 */
[----:B0-----:R-:W-:-:S03]  /*144d0*/  F2FP.SATFINITE.E4M3.F32.PACK_AB_MERGE_C R21, RZ, R16, RZ ;  /* 0x00000010ff15723e */ /* 0x001fc600048070ff */
        /* <DEDUP_REMOVED lines=37> */
[----:B------:R1:W-:Y:S01]  /*14730*/  @!P5 STG.E.U8 desc[UR52][R30.64+0x29], R9 ;  /* 0x000029091e00d986 */ /* 0x0003e2000c101134 */
[----:B------:R-:W-:Y:S02]  /*14740*/  ISETP.LT.OR P5, PT, R44, 0x32, !P3 ;  /* 0x000000322c00780c */ /* 0x000fe40005fa1670 */
[----:B0-----:R-:W-:Y:S01]  /*14750*/  F2FP.SATFINITE.E4M3.F32.PACK_AB_MERGE_C R5, RZ, R0, RZ ;  /* 0x00000000ff05723e */ /* 0x001fe200048070ff */
[----:B----4-:R-:W-:Y:S02]  /*14760*/  FMUL R0, R224, UR4 ;  /* 0x00000004e0007c20 */ /* 0x010fe40008400000 */
[----:B------:R0:W-:Y:S01]  /*14770*/  @!P6 STG.E.U8 desc[UR52][R24.64+0x30], R3 ;  /* 0x000030031800e986 */ /* 0x0001e2000c101134 */
[----:B------:R-:W-:-:S03]  /*14780*/  ISETP.LT.OR P6, PT, R44, 0x31, !P2 ;  /* 0x000000312c00780c */ /* 0x000fc600057c1670 */
[----:B------:R-:W4:Y:S01]  /*14790*/  LDL.LU R224, [R1+0x1c] ;  /* 0x00001c0001e07983 */ /* 0x000f220000300800 */
[----:B-1----:R-:W-:Y:S01]  /*147a0*/  F2FP.SATFINITE.E4M3.F32.PACK_AB_MERGE_C R9, RZ, R0, RZ ;  /* 0x00000000ff09723e */ /* 0x002fe200048070ff */
[----:B---3--:R-:W-:Y:S02]  /*147b0*/  FMUL R0, R226, UR4 ;  /* 0x00000004e2007c20 */ /* 0x008fe40008400000 */
[----:B------:R1:W-:Y:S01]  /*147c0*/  @!P5 STG.E.U8 desc[UR52][R24.64+0x31], R7 ;  /* 0x000031071800d986 */ /* 0x0003e2000c101134 */
[----:B------:R-:W-:-:S03]  /*147d0*/  ISETP.LT.OR P5, PT, R44, 0x32, !P2 ;  /* 0x000000322c00780c */ /* 0x000fc600057a1670 */
[----:B------:R-:W3:Y:S01]  /*147e0*/  LDL.LU R226, [R1+0x20] ;  /* 0x0000200001e27983 */ /* 0x000ee20000300800 */
[----:B0-----:R-:W-:Y:S01]  /*147f0*/  F2FP.SATFINITE.E4M3.F32.PACK_AB_MERGE_C R3, RZ, R0, RZ ;  /* 0x00000000ff03723e */ /* 0x001fe200048070ff */
[----:B--2---:R-:W-:Y:S02]  /*14800*/  FMUL R0, R227, UR4 ;  /* 0x00000004e3007c20 */ /* 0x004fe40008400000 */
[----:B------:R-:W2:Y:S03]  /*14810*/  LDL.LU R227, [R1+0x24] ;  /* 0x0000240001e37983 */ /* 0x000ea60000300800 */
[----:B-1----:R-:W-:Y:S01]  /*14820*/  F2FP.SATFINITE.E4M3.F32.PACK_AB_MERGE_C R7, RZ, R0, RZ ;  /* 0x00000000ff07723e */ /* 0x002fe200048070ff */
[----:B------:R0:W-:Y:S01]  /*14830*/  @!P6 STG.E.U8 desc[UR52][R26.64+0x30], R5 ;  /* 0x000030051a00e986 */ /* 0x0001e2000c101134 */
[----:B------:R-:W-:-:S03]  /*14840*/  ISETP.LT.OR P6, PT, R44, 0x39, !P3 ;  /* 0x000000392c00780c */ /* 0x000fc60005fc1670 */
[----:B------:R1:W-:Y:S01]  /*14850*/  @!P5 STG.E.U8 desc[UR52][R26.64+0x31], R9 ;  /* 0x000031091a00d986 */ /* 0x0003e2000c101134 */
[----:B------:R-:W-:-:S09]  /*14860*/  ISETP.LT.OR P5, PT, R44, 0x3a, !P3 ;  /* 0x0000003a2c00780c */ /* 0x000fd20005fa1670 */
[----:B------:R1:W-:Y:S01]  /*14870*/  @!P6 STG.E.U8 desc[UR52][R24.64+0x38], R3 ;  /* 0x000038031800e986 */ /* 0x0003e2000c101134 */
[----:B------:R-:W-:-:S03]  /*14880*/  ISETP.LT.OR P6, PT, R44, 0x39, !P2 ;  /* 0x000000392c00780c */ /* 0x000fc600057c1670 */
[----:B------:R1:W-:Y:S01]  /*14890*/  @!P5 STG.E.U8 desc[UR52][R24.64+0x39], R7 ;  /* 0x000039071800d986 */ /* 0x0003e2000c101134 */
[----:B------:R-:W-:Y:S01]  /*148a0*/  ISETP.LT.OR P5, PT, R44, 0x3a, !P2 ;  /* 0x0000003a2c00780c */ /* 0x000fe200057a1670 */
[----:B------:R-:W-:Y:S02]  /*148b0*/  FMUL R0, R220, UR4 ;  /* 0x00000004dc007c20 */ /* 0x000fe40008400000 */
[----:B------:R-:W2:Y:S03]  /*148c0*/  LDL.LU R220, [R1+0x28] ;  /* 0x0000280001dc7983 */ /* 0x000ea60000300800 */
[----:B0-----:R-:W-:Y:S01]  /*148d0*/  F2FP.SATFINITE.E4M3.F32.PACK_AB_MERGE_C R5, RZ, R0, RZ ;  /* 0x00000000ff05723e */ /* 0x001fe200048070ff */
[----:B------:R-:W-:Y:S02]  /*148e0*/  FMUL R0, R223, UR4 ;  /* 0x00000004df007c20 */ /* 0x000fe40008400000 */
[----:B------:R-:W2:Y:S03]  /*148f0*/  LDL.LU R223, [R1+0x2c] ;  /* 0x00002c0001df7983 */ /* 0x000ea60000300800 */
[----:B-1----:R-:W-:Y:S01]  /*14900*/  F2FP.SATFINITE.E4M3.F32.PACK_AB_MERGE_C R9, RZ, R0, RZ ;  /* 0x00000000ff09723e */ /* 0x002fe200048070ff */
[----:B------:R-:W-:-:S02]  /*14910*/  FMUL R0, R222, UR4 ;  /* 0x00000004de007c20 */ /* 0x000fc40008400000 */
[----:B------:R-:W2:Y:S03]  /*14920*/  LDL.LU R222, [R1+0x30] ;  /* 0x0000300001de7983 */ /* 0x000ea60000300800 */
[----:B------:R-:W-:Y:S01]  /*14930*/  F2FP.SATFINITE.E4M3.F32.PACK_AB_MERGE_C R3, RZ, R0, RZ ;  /* 0x00000000ff03723e */ /* 0x000fe200048070ff */
[----:B------:R-:W-:Y:S02]  /*14940*/  FMUL R0, R225, UR4 ;  /* 0x00000004e1007c20 */ /* 0x000fe40008400000 */
[----:B------:R-:W2:Y:S03]  /*14950*/  LDL.LU R225, [R1+0x34] ;  /* 0x0000340001e17983 */ /* 0x000ea60000300800 */
[----:B------:R-:W-:Y:S01]  /*14960*/  F2FP.SATFINITE.E4M3.F32.PACK_AB_MERGE_C R7, RZ, R0, RZ ;  /* 0x00000000ff07723e */ /* 0x000fe200048070ff */
[----:B------:R0:W-:Y:S04]  /*14970*/  @!P6 STG.E.U8 desc[UR52][R26.64+0x38], R5 ;  /* 0x000038051a00e986 */ /* 0x0001e8000c101134 */
[----:B------:R1:W-:Y:S01]  /*14980*/  @!P5 STG.E.U8 desc[UR52][R26.64+0x39], R9 ;  /* 0x000039091a00d986 */ /* 0x0003e2000c101134 */
[----:B----4-:R-:W-:-:S03]  /*14990*/  FMUL R0, R224, UR4 ;  /* 0x00000004e0007c20 */ /* 0x010fc60008400000 */
[----:B------:R-:W4:Y:S02]  /*149a0*/  LDL.LU R224, [R1+0x38] ;  /* 0x0000380001e07983 */ /* 0x000f240000300800 */
[----:B0-----:R-:W-:Y:S01]  /*149b0*/  F2FP.SATFINITE.E4M3.F32.PACK_AB_MERGE_C R5, RZ, R0, RZ ;  /* 0x00000000ff05723e */ /* 0x001fe200048070ff */
[----:B---3--:R-:W-:Y:S02]  /*149c0*/  FMUL R0, R226, UR4 ;  /* 0x00000004e2007c20 */ /* 0x008fe40008400000 */
[----:B------:R-:W3:Y:S03]  /*149d0*/  LDL.LU R226, [R1+0x3c] ;  /* 0x00003c0001e27983 */ /* 0x000ee60000300800 */
[----:B-1----:R-:W-:Y:S01]  /*149e0*/  F2FP.SATFINITE.E4M3.F32.PACK_AB_MERGE_C R9, RZ, R0, RZ ;  /* 0x00000000ff09723e */ /* 0x002fe200048070ff */
[----:B--2---:R-:W-:Y:S02]  /*149f0*/  FMUL R0, R227, UR4 ;  /* 0x00000004e3007c20 */ /* 0x004fe40008400000 */
[----:B------:R-:W2:Y:S01]  /*14a00*/  LDL.LU R227, [R1+0x40] ;  /* 0x0000400001e37983 */ /* 0x000ea20000300800 */
[----:B------:R-:W-:-:S02]  /*14a10*/  ISETP.LT.OR P6, PT, R44, 0x31, !P1 ;  /* 0x000000312c00780c */ /* 0x000fc40004fc1670 */
[----:B------:R-:W-:-:S11]  /*14a20*/  ISETP.LT.OR P5, PT, R44, 0x32, !P1 ;  /* 0x000000322c00780c */ /* 0x000fd60004fa1670 */
[----:B------:R0:W-:Y:S01]  /*14a30*/  @!P6 STG.E.U8 desc[UR52][R28.64+0x30], R3 ;  /* 0x000030031c00e986 */ /* 0x0001e2000c101134 */
[----:B------:R-:W-:-:S03]  /*14a40*/  ISETP.LT.OR P6, PT, R44, 0x31, !P0 ;  /* 0x000000312c00780c */ /* 0x000fc600047c1670 */
[----:B------:R1:W-:Y:S01]  /*14a50*/  @!P5 STG.E.U8 desc[UR52][R28.64+0x31], R7 ;  /* 0x000031071c00d986 */ /* 0x0003e2000c101134 */
[----:B------:R-:W-:Y:S02]  /*14a60*/  ISETP.LT.OR P5, PT, R44, 0x32, !P0 ;  /* 0x000000322c00780c */ /* 0x000fe400047a1670 */
[----:B0-----:R-:W-:-:S07]  /*14a70*/  F2FP.SATFINITE.E4M3.F32.PACK_AB_MERGE_C R3, RZ, R0, RZ ;  /* 0x00000000ff03723e */ /* 0x001fce00048070ff */
[----:B------:R0:W-:Y:S01]  /*14a80*/  @!P6 STG.E.U8 desc[UR52][R30.64+0x30], R5 ;  /* 0x000030051e00e986 */ /* 0x0001e2000c101134 */
[----:B------:R-:W-:-:S03]  /*14a90*/  ISETP.LT.OR P6, PT, R44, 0x39, !P1 ;  /* 0x000000392c00780c */ /* 0x000fc60004fc1670 */
[----:B------:R0:W-:Y:S01]  /*14aa0*/  @!P5 STG.E.U8 desc[UR52][R30.64+0x31], R9 ;  /* 0x000031091e00d986 */ /* 0x0001e2000c101134 */
[----:B------:R-:W-:-:S09]  /*14ab0*/  ISETP.LT.OR P5, PT, R44, 0x3a, !P1 ;  /* 0x0000003a2c00780c */ /* 0x000fd20004fa1670 */
[----:B------:R0:W-:Y:S01]  /*14ac0*/  @!P6 STG.E.U8 desc[UR52][R28.64+0x38], R3 ;  /* 0x000038031c00e986 */ /* 0x0001e2000c101134 */
[----:B------:R-:W-:Y:S01]  /*14ad0*/  ISETP.LT.OR P6, PT, R44, 0x39, !P0 ;  /* 0x000000392c00780c */ /* 0x000fe200047c1670 */
[----:B------:R-:W-:Y:S02]  /*14ae0*/  FMUL R0, R220, UR4 ;  /* 0x00000004dc007c20 */ /* 0x000fe40008400000 */
[----:B------:R-:W2:Y:S03]  /*14af0*/  LDL.LU R220, [R1+0x44] ;  /* 0x0000440001dc7983 */ /* 0x000ea60000300800 */
[----:B-1----:R-:W-:Y:S01]  /*14b00*/  F2FP.SATFINITE.E4M3.F32.PACK_AB_MERGE_C R7, RZ, R0, RZ ;  /* 0x00000000ff07723e */ /* 0x002fe200048070ff */
[----:B------:R-:W-:Y:S02]  /*14b10*/  FMUL R0, R223, UR4 ;  /* 0x00000004df007c20 */ /* 0x000fe40008400000 */
[----:B------:R-:W2:Y:S03]  /*14b20*/  LDL.LU R223, [R1+0x48] ;  /* 0x0000480001df7983 */ /* 0x000ea60000300800 */
[----:B0-----:R-:W-:Y:S01]  /*14b30*/  F2FP.SATFINITE.E4M3.F32.PACK_AB_MERGE_C R5, RZ, R0, RZ ;  /* 0x00000000ff05723e */ /* 0x001fe200048070ff */
        /* <DEDUP_REMOVED lines=472> */
[C---:B------:R-:W-:Y:S01]  /*168c0*/  ISETP.LT.OR P5, PT, R44.reuse, 0x92, !P0 ;  /* 0x000000922c00780c */ /* 0x040fe200047a1670 */
[----:B------:R-:W2:Y:S04]  /*168d0*/  LDL.LU R218, [R1+0x1cc] ;  /* 0x0001cc0001da7983 */ /* 0x000ea80000300800 */
[----:B------:R-:W2:Y:S04]  /*168e0*/  LDL.LU R219, [R1+0x1d0] ;  /* 0x0001d00001db7983 */ /* 0x000ea80000300800 */
[----:B------:R-:W2:Y:S04]  /*168f0*/  LDL.LU R221, [R1+0x1d4] ;  /* 0x0001d40001dd7983 */ /* 0x000ea80000300800 */
        /* <DEDUP_REMOVED lines=17> */
[----:B------:R-:W-:Y:S01]  /*16a10*/  FMUL R0, R222, UR4 ;  /* 0x00000004de007c20 */ /* 0x000fe20008400000 */
[----:B------:R-:W-:Y:S04]  /*16a20*/  @!P5 STG.E.U8 desc[UR52][R30.64+0x99], R9 ;  /* 0x000099091e00d986 */ /* 0x000fe8000c101134 */
[----:B------:R-:W-:Y:S01]  /*16a30*/  F2FP.SATFINITE.E4M3.F32.PACK_AB_MERGE_C R7, RZ, R0, RZ ;  /* 0x00000000ff07723e */ /* 0x000fe200048070ff */
[----:B------:R-:W-:Y:S01]  /*16a40*/  FMUL R0, R225, UR4 ;  /* 0x00000004e1007c20 */ /* 0x000fe20008400000 */
[----:B------:R-:W2:Y:S04]  /*16a50*/  LDL.LU R222, [R1+0x1e0] ;  /* 0x0001e00001de7983 */ /* 0x000ea80000300800 */
[----:B------:R-:W-:Y:S01]  /*16a60*/  F2FP.SATFINITE.E4M3.F32.PACK_AB_MERGE_C R5, RZ, R0, RZ ;  /* 0x00000000ff05723e */ /* 0x000fe200048070ff */
[----:B------:R0:W-:Y:S04]  /*16a70*/  @!P6 STG.E.U8 desc[UR52][R24.64+0xa0], R3 ;  /* 0x0000a0031800e986 */ /* 0x0001e8000c101134 */
[----:B------:R-:W2:Y:S01]  /*16a80*/  LDL.LU R225, [R1+0x1e4] ;  /* 0x0001e40001e17983 */ /* 0x000ea20000300800 */
[----:B----4-:R-:W-:-:S03]  /*16a90*/  FMUL R0, R224, UR4 ;  /* 0x00000004e0007c20 */ /* 0x010fc60008400000 */
[----:B------:R-:W4:Y:S02]  /*16aa0*/  LDL.LU R224, [R1+0x1e8] ;  /* 0x0001e80001e07983 */ /* 0x000f240000300800 */
[----:B0-----:R-:W-:Y:S01]  /*16ab0*/  F2FP.SATFINITE.E4M3.F32.PACK_AB_MERGE_C R3, RZ, R0, RZ ;  /* 0x00000000ff03723e */ /* 0x001fe200048070ff */
[----:B---3--:R-:W-:Y:S02]  /*16ac0*/  FMUL R0, R226, UR4 ;  /* 0x00000004e2007c20 */ /* 0x008fe40008400000 */
[----:B------:R-:W3:Y:S01]  /*16ad0*/  LDL.LU R226, [R1+0x1ec] ;  /* 0x0001ec0001e27983 */ /* 0x000ee20000300800 */
[----:B--2---:R-:W-:-:S03]  /*16ae0*/  FMUL R2, R227, UR4 ;  /* 0x00000004e3027c20 */ /* 0x004fc60008400000 */
[----:B------:R-:W2:Y:S01]  /*16af0*/  LDL.LU R227, [R1+0x1f0] ;  /* 0x0001f00001e37983 */ /* 0x000ea20000300800 */
[C---:B------:R-:W-:Y:S02]  /*16b00*/  ISETP.LT.OR P5, PT, R44.reuse, 0xa2, !P3 ;  /* 0x000000a22c00780c */ /* 0x040fe40005fa1670 */
[----:B------:R-:W-:-:S11]  /*16b10*/  ISETP.LT.OR P6, PT, R44, 0xa1, !P2 ;  /* 0x000000a12c00780c */ /* 0x000fd600057c1670 */
[----:B------:R0:W-:Y:S01]  /*16b20*/  @!P5 STG.E.U8 desc[UR52][R24.64+0xa1], R7 ;  /* 0x0000a1071800d986 */ /* 0x0001e2000c101134 */
[----:B------:R-:W-:-:S03]  /*16b30*/  ISETP.LT.OR P5, PT, R44, 0xa2, !P2 ;  /* 0x000000a22c00780c */ /* 0x000fc600057a1670 */
[----:B------:R1:W-:Y:S01]  /*16b40*/  @!P6 STG.E.U8 desc[UR52][R26.64+0xa0], R5 ;  /* 0x0000a0051a00e986 */ /* 0x0003e2000c101134 */
[C---:B------:R-:W-:Y:S02]  /*16b50*/  ISETP.LT.OR P6, PT, R44.reuse, 0xa9, !P3 ;  /* 0x000000a92c00780c */ /* 0x040fe40005fc1670 */
[----:B------:R-:W-:Y:S02]  /*16b60*/  ISETP.LT.OR P3, PT, R44, 0xaa, !P3 ;  /* 0x000000aa2c00780c */ /* 0x000fe40005f61670 */
[----:B------:R-:W-:Y:S02]  /*16b70*/  F2FP.SATFINITE.E4M3.F32.PACK_AB_MERGE_C R9, RZ, R2, RZ ;  /* 0x00000002ff09723e */ /* 0x000fe400048070ff */
[----:B0-----:R-:W-:Y:S01]  /*16b80*/  F2FP.SATFINITE.E4M3.F32.PACK_AB_MERGE_C R7, RZ, R0, RZ ;  /* 0x00000000ff07723e */ /* 0x001fe200048070ff */
[----:B------:R-:W-:Y:S02]  /*16b90*/  FMUL R0, R218, UR4 ;  /* 0x00000004da007c20 */ /* 0x000fe40008400000 */
[----:B------:R-:W-:Y:S01]  /*16ba0*/  @!P5 STG.E.U8 desc[UR52][R26.64+0xa1], R3 ;  /* 0x0000a1031a00d986 */ /* 0x000fe2000c101134 */
[----:B------:R-:W-:-:S02]  /*16bb0*/  ISETP.LT.OR P5, PT, R44, 0xa9, !P2 ;  /* 0x000000a92c00780c */ /* 0x000fc400057a1670 */
[C---:B------:R-:W-:Y:S01]  /*16bc0*/  ISETP.LT.OR P2, PT, R44.reuse, 0xaa, !P2 ;  /* 0x000000aa2c00780c */ /* 0x040fe20005741670 */
[----:B------:R0:W-:Y:S01]  /*16bd0*/  @!P6 STG.E.U8 desc[UR52][R24.64+0xa8], R7 ;  /* 0x0000a8071800e986 */ /* 0x0001e2000c101134 */
[C---:B------:R-:W-:Y:S01]  /*16be0*/  ISETP.LT.OR P6, PT, R44.reuse, 0xa1, !P1 ;  /* 0x000000a12c00780c */ /* 0x040fe20004fc1670 */
[----:B------:R-:W-:Y:S02]  /*16bf0*/  FMUL R2, R219, UR4 ;  /* 0x00000004db027c20 */ /* 0x000fe40008400000 */
[----:B------:R0:W-:Y:S01]  /*16c00*/  @!P3 STG.E.U8 desc[UR52][R24.64+0xa9], R9 ;  /* 0x0000a9091800b986 */ /* 0x0001e2000c101134 */
[----:B------:R-:W-:Y:S02]  /*16c10*/  ISETP.LT.OR P3, PT, R44, 0xa2, !P1 ;  /* 0x000000a22c00780c */ /* 0x000fe40004f61670 */
[----:B-1----:R-:W-:Y:S01]  /*16c20*/  F2FP.SATFINITE.E4M3.F32.PACK_AB_MERGE_C R5, RZ, R0, RZ ;  /* 0x00000000ff05723e */ /* 0x002fe200048070ff */
[----:B------:R-:W-:Y:S01]  /*16c30*/  FMUL R0, R221, UR4 ;  /* 0x00000004dd007c20 */ /* 0x000fe20008400000 */
[----:B------:R-:W-:-:S04]  /*16c40*/  F2FP.SATFINITE.E4M3.F32.PACK_AB_MERGE_C R11, RZ, R2, RZ ;  /* 0x00000002ff0b723e */ /* 0x000fc800048070ff */
[----:B0-----:R-:W-:Y:S01]  /*16c50*/  F2FP.SATFINITE.E4M3.F32.PACK_AB_MERGE_C R7, RZ, R0, RZ ;  /* 0x00000000ff07723e */ /* 0x001fe200048070ff */
[----:B------:R-:W-:Y:S01]  /*16c60*/  @!P5 STG.E.U8 desc[UR52][R26.64+0xa8], R5 ;  /* 0x0000a8051a00d986 */ /* 0x000fe2000c101134 */
[----:B------:R-:W-:-:S03]  /*16c70*/  ISETP.LT.OR P5, PT, R44, 0xa1, !P0 ;  /* 0x000000a12c00780c */ /* 0x000fc600047a1670 */
[----:B------:R-:W-:Y:S01]  /*16c80*/  @!P2 STG.E.U8 desc[UR52][R26.64+0xa9], R11 ;  /* 0x0000a90b1a00a986 */ /* 0x000fe2000c101134 */
[----:B------:R-:W-:-:S03]  /*16c90*/  ISETP.LT.OR P2, PT, R44, 0xa9, !P1 ;  /* 0x000000a92c00780c */ /* 0x000fc60004f41670 */
[----:B------:R0:W-:Y:S01]  /*16ca0*/  @!P6 STG.E.U8 desc[UR52][R28.64+0xa0], R7 ;  /* 0x0000a0071c00e986 */ /* 0x0001e2000c101134 */
[C---:B------:R-:W-:Y:S02]  /*16cb0*/  ISETP.LT.OR P6, PT, R44.reuse, 0xa2, !P0 ;  /* 0x000000a22c00780c */ /* 0x040fe400047c1670 */
[----:B------:R-:W-:Y:S01]  /*16cc0*/  ISETP.LT.OR P1, PT, R44, 0xaa, !P1 ;  /* 0x000000aa2c00780c */ /* 0x000fe20004f21670 */
[----:B------:R-:W-:-:S05]  /*16cd0*/  FMUL R3, R220, UR4 ;  /* 0x00000004dc037c20 */ /* 0x000fca0008400000 */
[----:B------:R-:W-:Y:S01]  /*16ce0*/  F2FP.SATFINITE.E4M3.F32.PACK_AB_MERGE_C R9, RZ, R3, RZ ;  /* 0x00000003ff09723e */ /* 0x000fe200048070ff */
[----:B------:R-:W-:-:S04]  /*16cf0*/  FMUL R0, R223, UR4 ;  /* 0x00000004df007c20 */ /* 0x000fc80008400000 */
[----:B------:R1:W-:Y:S01]  /*16d00*/  @!P3 STG.E.U8 desc[UR52][R28.64+0xa1], R9 ;  /* 0x0000a1091c00b986 */ /* 0x0003e2000c101134 */
[C---:B------:R-:W-:Y:S02]  /*16d10*/  ISETP.LT.OR P3, PT, R44.reuse, 0xa9, !P0 ;  /* 0x000000a92c00780c */ /* 0x040fe40004761670 */
[----:B------:R-:W-:Y:S02]  /*16d20*/  F2FP.SATFINITE.E4M3.F32.PACK_AB_MERGE_C R13, RZ, R0, RZ ;  /* 0x00000000ff0d723e */ /* 0x000fe400048070ff */
[----:B------:R-:W-:Y:S01]  /*16d30*/  ISETP.LT.OR P0, PT, R44, 0xaa, !P0 ;  /* 0x000000aa2c00780c */ /* 0x000fe20004701670 */
[----:B------:R-:W-:-:S05]  /*16d40*/  FMUL R0, R222, UR4 ;  /* 0x00000004de007c20 */ /* 0x000fca0008400000 */
[----:B0-----:R-:W-:Y:S01]  /*16d50*/  F2FP.SATFINITE.E4M3.F32.PACK_AB_MERGE_C R7, RZ, R0, RZ ;  /* 0x00000000ff07723e */ /* 0x001fe200048070ff */
[----:B------:R-:W-:Y:S01]  /*16d60*/  FMUL R2, R225, UR4 ;  /* 0x00000004e1027c20 */ /* 0x000fe20008400000 */
[----:B------:R0:W-:Y:S04]  /*16d70*/  @!P5 STG.E.U8 desc[UR52][R30.64+0xa0], R13 ;  /* 0x0000a00d1e00d986 */ /* 0x0001e8000c101134 */
[----:B-1----:R-:W-:Y:S01]  /*16d80*/  F2FP.SATFINITE.E4M3.F32.PACK_AB_MERGE_C R9, RZ, R2, RZ ;  /* 0x00000002ff09723e */ /* 0x002fe200048070ff */
[----:B------:R0:W-:Y:S04]  /*16d90*/  @!P6 STG.E.U8 desc[UR52][R30.64+0xa1], R7 ;  /* 0x0000a1071e00e986 */ /* 0x0001e8000c101134 */
[----:B------:R0:W-:Y:S01]  /*16da0*/  @!P2 STG.E.U8 desc[UR52][R28.64+0xa8], R9 ;  /* 0x0000a8091c00a986 */ /* 0x0001e2000c101134 */
[----:B----4-:R-:W-:Y:S01]  /*16db0*/  FMUL R3, R224, UR4 ;  /* 0x00000004e0037c20 */ /* 0x010fe20008400000 */
[----:B---3--:R-:W-:-:S04]  /*16dc0*/  FMUL R4, R226, UR4 ;  /* 0x00000004e2047c20 */ /* 0x008fc80008400000 */
[----:B------:R-:W-:Y:S01]  /*16dd0*/  F2FP.SATFINITE.E4M3.F32.PACK_AB_MERGE_C R3, RZ, R3, RZ ;  /* 0x00000003ff03723e */ /* 0x000fe200048070ff */
[----:B--2---:R-:W-:Y:S01]  /*16de0*/  FMUL R5, R227, UR4 ;  /* 0x00000004e3057c20 */ /* 0x004fe20008400000 */
[----:B------:R-:W-:-:S04]  /*16df0*/  F2FP.SATFINITE.E4M3.F32.PACK_AB_MERGE_C R11, RZ, R4, RZ ;  /* 0x00000004ff0b723e */ /* 0x000fc800048070ff */
[----:B------:R-:W-:Y:S01]  /*16e00*/  F2FP.SATFINITE.E4M3.F32.PACK_AB_MERGE_C R5, RZ, R5, RZ ;  /* 0x00000005ff05723e */ /* 0x000fe200048070ff */
[----:B------:R0:W-:Y:S04]  /*16e10*/  @!P1 STG.E.U8 desc[UR52][R28.64+0xa9], R3 ;  /* 0x0000a9031c009986 */ /* 0x0001e8000c101134 */
[----:B------:R0:W-:Y:S04]  /*16e20*/  @!P3 STG.E.U8 desc[UR52][R30.64+0xa8], R11 ;  /* 0x0000a80b1e00b986 */ /* 0x0001e8000c101134 */
[----:B------:R0:W-:Y:S02]  /*16e30*/  @!P0 STG.E.U8 desc[UR52][R30.64+0xa9], R5 ;  /* 0x0000a9051e008986 */ /* 0x0001e4000c101134 */
.L_x_386:
[----:B------:R-:W-:Y:S05]  /*16e40*/  BSYNC B0 ;  /* 0x0000000000007941 */ /* 0x000fea0003800000 */
.L_x_32:
[----:B0----5:R-:W2:Y:S04]  /*16e50*/  LDL.LU R3, [R1+0x1f8] ;  /* 0x0001f80001037983 */ /* 0x021ea80000300800 */
[----:B------:R-:W2:Y:S01]  /*16e60*/  LDL.LU R2, [R1+0x200] ;  /* 0x0002000001027983 */ /* 0x000ea20000300800 */
[----:B------:R-:W-:Y:S01]  /*16e70*/  ULDC UR6, c[0x0][0xc] ;  /* 0x0000030000067ab9 */ /* 0x000fe20000000800 */
[----:B------:R-:W-:Y:S01]  /*16e80*/  ULDC UR7, c[0x0][0x10] ;  /* 0x0000040000077ab9 */ /* 0x000fe20000000800 */
[----:B------:R-:W2:Y:S01]  /*16e90*/  LDC R5, c[0x0][0x14] ;  /* 0x00000500ff057b82 */ /* 0x000ea20000000800 */
[----:B------:R-:W-:Y:S01]  /*16ea0*/  UIMAD.WIDE.U32 UR6, UR6, UR7, URZ ;  /* 0x00000007060672a5 */ /* 0x000fe2000f8e003f */
[----:B------:R-:W-:-:S05]  /*16eb0*/  PRMT R0, RZ, 0x7610, R0 ;  /* 0x00007610ff007816 */ /* 0x000fca0000000000 */
[----:B--2---:R-:W-:-:S04]  /*16ec0*/  IMAD.WIDE.U32 R2, R5, UR6, R2 ;  /* 0x0000000605027c25 */ /* 0x004fc8000f8e0002 */
[----:B------:R-:W-:Y:S01]  /*16ed0*/  IMAD R5, R5, UR7, RZ ;  /* 0x0000000705057c24 */ /* 0x000fe2000f8e02ff */
[----:B------:R-:W-:Y:S01]  /*16ee0*/  ULDC.64 UR6, c[0x0][0x650] ;  /* 0x0001940000067ab9 */ /* 0x000fe20000000a00 */
[----:B------:R-:W-:Y:S01]  /*16ef0*/  IMAD.MOV.U32 R11, RZ, RZ, R2 ;  /* 0x000000ffff0b7224 */ /* 0x000fe200078e0002 */
[----:B------:R-:W-:Y:S01]  /*16f00*/  ISETP.GE.U32.AND P0, PT, R2, UR6, PT ;  /* 0x0000000602007c0c */ /* 0x000fe2000bf06070 */
[----:B------:R-:W-:Y:S01]  /*16f10*/  IMAD.IADD R13, R3, 0x1, R5 ;  /* 0x00000001030d7824 */ /* 0x000fe200078e0205 */
[----:B------:R-:W-:Y:S01]  /*16f20*/  UMOV UR6, 0xffffffff ;  /* 0xffffffff00067882 */ /* 0x000fe20000000000 */
[----:B------:R-:W-:Y:S02]  /*16f30*/  IMAD.MOV.U32 R3, RZ, RZ, -0x1 ;  /* 0xffffffffff037424 */ /* 0x000fe400078e00ff */
[----:B------:R-:W-:Y:S01]  /*16f40*/  IMAD.U32 R2, RZ, RZ, UR6 ;  /* 0x00000006ff027e24 */ /* 0x000fe2000f8e00ff */
[----:B------:R0:W-:Y:S01]  /*16f50*/  STL [R1+0x1f8], R13 ;  /* 0x0001f80d01007387 */ /* 0x0001e20000100800 */
[----:B------:R-:W-:-:S03]  /*16f60*/  ISETP.GE.U32.AND.EX P0, PT, R13, UR7, PT, P0 ;  /* 0x000000070d007c0c */ /* 0x000fc6000bf06100 */
[----:B------:R0:W-:Y:S04]  /*16f70*/  STL [R1+0x214], R3 ;  /* 0x0002140301007387 */ /* 0x0001e80000100800 */
[----:B------:R0:W-:Y:S04]  /*16f80*/  STL [R1+0x200], R11 ;  /* 0x0002000b01007387 */ /* 0x0001e80000100800 */
[----:B------:R0:W-:Y:S02]  /*16f90*/  STL [R1+0x208], R2 ;  /* 0x0002080201007387 */ /* 0x0001e40000100800 */
[----:B------:R-:W-:Y:S05]  /*16fa0*/  @P0 BRA `(.L_x_387) ;  /* 0x00000004007c0947 */ /* 0x000fea0003800000 */
[----:B------:R-:W2:Y:S01]  /*16fb0*/  S2R R8, SR_CTAID.X ;  /* 0x0000000000087919 */ /* 0x000ea20000002500 */
[----:B------:R-:W-:Y:S01]  /*16fc0*/  ULDC.64 UR12, c[0x0][0x628] ;  /* 0x00018a00000c7ab9 */ /* 0x000fe20000000a00 */
[----:B------:R-:W0:Y:S01]  /*16fd0*/  LDC R9, c[0x0][0x144] ;  /* 0x00005100ff097b82 */ /* 0x000e220000000800 */
[----:B------:R-:W-:Y:S01]  /*16fe0*/  ULDC UR6, c[0x0][0x150] ;  /* 0x0000540000067ab9 */ /* 0x000fe20000000800 */
[----:B------:R-:W0:Y:S01]  /*16ff0*/  S2R R12, SR_CTAID.Y ;  /* 0x00000000000c7919 */ /* 0x000e220000002600 */
[----:B------:R-:W-:Y:S01]  /*17000*/  ISETP.NE.U32.AND P0, PT, RZ, UR12, PT ;  /* 0x0000000cff007c0c */ /* 0x000fe2000bf05070 */
[----:B------:R-:W-:Y:S01]  /*17010*/  ULDC UR15, c[0x0][0x630] ;  /* 0x00018c00000f7ab9 */ /* 0x000fe20000000800 */
[----:B------:R-:W-:Y:S02]  /*17020*/  R2UR UR10, R11 ;  /* 0x000000000b0a72ca */ /* 0x000fe400000e0000 */
[----:B------:R-:W-:Y:S01]  /*17030*/  ISETP.NE.AND.EX P0, PT, RZ, UR13, PT, P0 ;  /* 0x0000000dff007c0c */ /* 0x000fe2000bf05300 */
[----:B------:R-:W0:Y:S01]  /*17040*/  LDC.64 R6, c[0x0][0x620] ;  /* 0x00018800ff067b82 */ /* 0x000e220000000a00 */
[----:B------:R-:W-:-:S02]  /*17050*/  R2UR UR11, R13 ;  /* 0x000000000d0b72ca */ /* 0x000fc400000e0000 */
[----:B--2---:R-:W-:-:S05]  /*17060*/  I2FP.F32.U32 R0, R8 ;  /* 0x0000000800007245 */ /* 0x004fca0000201000 */
[----:B------:R-:W-:-:S06]  /*17070*/  FMUL R0, R0, UR6 ;  /* 0x0000000600007c20 */ /* 0x000fcc0008400000 */
[----:B------:R-:W2:Y:S01]  /*17080*/  F2I.U32.TRUNC.NTZ R0, R0 ;  /* 0x0000000000007305 */ /* 0x000ea2000020f000 */
        /* <DEDUP_REMOVED lines=13> */
.L_x_388:
[----:B------:R-:W-:Y:S01]  /*17160*/  USHF.R.U64 UR10, UR10, UR15, UR11 ;  /* 0x0000000f0a0a7299 */ /* 0x000fe2000800120b */
[----:B------:R-:W5:Y:S01]  /*17170*/  LDC.64 R20, c[0x0][0x640] ;  /* 0x00019000ff147b82 */ /* 0x000f620000000a00 */
[----:B------:R-:W-:Y:S01]  /*17180*/  USHF.R.U32.HI UR6, URZ, UR15, UR11 ;  /* 0x0000000f3f067299 */ /* 0x000fe2000801160b */
[----:B--2---:R-:W-:Y:S02]  /*17190*/  IMAD.MOV R10, RZ, RZ, -R0 ;  /* 0x000000ffff0a7224 */ /* 0x004fe400078e0a00 */
[----:B0-----:R-:W-:Y:S01]  /*171a0*/  IMAD.MOV.U32 R2, RZ, RZ, R11 ;  /* 0x000000ffff027224 */ /* 0x001fe200078e000b */
[----:B------:R-:W-:Y:S01]  /*171b0*/  IADD3 R5, P0, RZ, -UR10, RZ ;  /* 0x8000000aff057c10 */ /* 0x000fe2000ff1e0ff */
[----:B------:R-:W-:Y:S02]  /*171c0*/  IMAD R17, R9, R10, R8 ;  /* 0x0000000a09117224 */ /* 0x000fe400078e0208 */
[----:B------:R-:W0:Y:S02]  /*171d0*/  LDC R4, c[0x0][0x618] ;  /* 0x00018600ff047b82 */ /* 0x000e240000000800 */
[----:B------:R-:W-:Y:S01]  /*171e0*/  IMAD.X R3, RZ, RZ, ~UR6, P0 ;  /* 0x80000006ff037e24 */ /* 0x000fe200080e06ff */
[----:B------:R-:W-:-:S03]  /*171f0*/  ULDC UR6, c[0x0][0x154] ;  /* 0x0000550000067ab9 */ /* 0x000fc60000000800 */
[-C--:B------:R-:W-:Y:S02]  /*17200*/  IMAD R0, R3, R6.reuse, RZ ;  /* 0x0000000603007224 */ /* 0x080fe400078e02ff */
[----:B------:R-:W2:Y:S01]  /*17210*/  LDC R14, c[0x0][0x608] ;  /* 0x00018200ff0e7b82 */ /* 0x000ea20000000800 */
[----:B------:R-:W-:Y:S02]  /*17220*/  IMAD.MOV.U32 R3, RZ, RZ, R13 ;  /* 0x000000ffff037224 */ /* 0x000fe400078e000d */
[----:B------:R-:W-:-:S05]  /*17230*/  IMAD.WIDE.U32 R2, R5, R6, R2 ;  /* 0x0000000605027225 */ /* 0x000fca00078e0002 */
[----:B------:R-:W1:Y:S01]  /*17240*/  LDC R18, c[0x0][0x658] ;  /* 0x00019600ff127b82 */ /* 0x000e620000000800 */
[----:B------:R-:W-:Y:S01]  /*17250*/  IMAD R5, R5, R7, R0 ;  /* 0x0000000705057224 */ /* 0x000fe200078e0200 */
[----:B------:R-:W-:Y:S01]  /*17260*/  I2FP.F32.U32 R0, R12 ;  /* 0x0000000c00007245 */ /* 0x000fe20000201000 */
[----:B------:R-:W-:Y:S01]  /*17270*/  IMAD.MOV.U32 R7, RZ, RZ, 0x1 ;  /* 0x00000001ff077424 */ /* 0x000fe200078e00ff */
[----:B-----5:R-:W-:Y:S01]  /*17280*/  ISETP.NE.U32.AND P0, PT, R20, RZ, PT ;  /* 0x000000ff1400720c */ /* 0x020fe20003f05070 */
[----:B------:R-:W-:Y:S02]  /*17290*/  IMAD.IADD R3, R3, 0x1, R5 ;  /* 0x0000000103037824 */ /* 0x000fe400078e0205 */
[----:B------:R-:W-:Y:S01]  /*172a0*/  FMUL R0, R0, UR6 ;  /* 0x0000000600007c20 */ /* 0x000fe20008400000 */
[----:B------:R-:W3:Y:S01]  /*172b0*/  LDC R15, c[0x0][0x148] ;  /* 0x00005200ff0f7b82 */ /* 0x000ee20000000800 */
[----:B------:R-:W-:Y:S01]  /*172c0*/  ISETP.NE.AND.EX P0, PT, R21, RZ, PT, P0 ;  /* 0x000000ff1500720c */ /* 0x000fe20003f05300 */
[----:B------:R-:W-:Y:S01]  /*172d0*/  IMAD.MOV.U32 R5, RZ, RZ, -0x1 ;  /* 0xffffffffff057424 */ /* 0x000fe200078e00ff */
[-CC-:B0-----:R-:W-:Y:S01]  /*172e0*/  SHF.R.U64 R10, R2, R4.reuse, R3.reuse ;  /* 0x00000004020a7219 */ /* 0x181fe20000001203 */
[----:B------:R0:W0:Y:S01]  /*172f0*/  F2I.U32.TRUNC.NTZ R13, R0 ;  /* 0x00000000000d7305 */ /* 0x000022000020f000 */
[----:B------:R-:W-:-:S03]  /*17300*/  SHF.R.U32.HI R3, RZ, R4, R3 ;  /* 0x00000004ff037219 */ /* 0x000fc60000011603 */
[----:B------:R-:W0:Y:S01]  /*17310*/  LDC R16, c[0x0][0x600] ;  /* 0x00018000ff107b82 */ /* 0x000e220000000800 */
[-CC-:B--2---:R-:W-:Y:S02]  /*17320*/  SHF.R.U64 R8, R10, R14.reuse, R3.reuse ;  /* 0x0000000e0a087219 */ /* 0x184fe40000001203 */
[----:B------:R-:W-:-:S05]  /*17330*/  SHF.R.U32.HI R3, RZ, R14, R3 ;  /* 0x0000000eff037219 */ /* 0x000fca0000011603 */
[----:B------:R-:W2:Y:S01]  /*17340*/  LDC R22, c[0x0][0x648] ;  /* 0x00019200ff167b82 */ /* 0x000ea20000000800 */
[-CC-:B-1----:R-:W-:Y:S02]  /*17350*/  SHF.R.U64 R11, R8, R18.reuse, R3.reuse ;  /* 0x00000012080b7219 */ /* 0x182fe40000001203 */
[-C--:B------:R-:W-:Y:S02]  /*17360*/  SHF.L.U32 R5, R5, R18.reuse, RZ ;  /* 0x0000001205057219 */ /* 0x080fe400000006ff */
[-C--:B------:R-:W-:Y:S01]  /*17370*/  SHF.R.U32.HI R3, RZ, R18.reuse, R3 ;  /* 0x00000012ff037219 */ /* 0x080fe20000011603 */
[----:B------:R-:W-:Y:S01]  /*17380*/  IMAD.MOV.U32 R2, RZ, RZ, R11 ;  /* 0x000000ffff027224 */ /* 0x000fe200078e000b */
[----:B------:R-:W-:Y:S01]  /*17390*/  SHF.L.U32 R42, R7, R18, RZ ;  /* 0x00000012072a7219 */ /* 0x000fe200000006ff */
[----:B------:R-:W1:Y:S01]  /*173a0*/  LDC R23, c[0x0][0x638] ;  /* 0x00018e00ff177b82 */ /* 0x000e620000000800 */
[----:B------:R-:W-:-:S07]  /*173b0*/  LOP3.LUT R19, RZ, R5, RZ, 0x33, !PT ;  /* 0x00000005ff137212 */ /* 0x000fce00078e33ff */
[----:B------:R-:W0:Y:S01]  /*173c0*/  LDC R24, c[0x0][0x610] ;  /* 0x00018400ff187b82 */ /* 0x000e220000000800 */
[----:B------:R-:W-:Y:S05]  /*173d0*/  @!P0 BRA `(.L_x_389) ;  /* 0x0000000000288947 */ /* 0x000fea0003800000 */
[----:B0-----:R-:W0:Y:S02]  /*173e0*/  LDC R0, c[0x0][0x64c] ;  /* 0x00019300ff007b82 */ /* 0x001e240000000800 */
[----:B0-----:R-:W-:-:S05]  /*173f0*/  IADD3 R7, P0, R11, R0, RZ ;  /* 0x000000000b077210 */ /* 0x001fca0007f1e0ff */
        /* <DEDUP_REMOVED lines=8> */
.L_x_389:
[----:B0-2---:R-:W-:Y:S01]  /*17480*/  SHF.R.U64 R0, R2, R22, R3 ;  /* 0x0000001602007219 */ /* 0x005fe20000001203 */
[----:B------:R-:W-:Y:S01]  /*17490*/  VIADD R5, R16, 0xffffffff ;  /* 0xffffffff10057836 */ /* 0x000fe20000000000 */
[----:B------:R-:W-:Y:S01]  /*174a0*/  LOP3.LUT R3, R8, R19, RZ, 0xc0, !PT ;  /* 0x0000001308037212 */ /* 0x000fe200078ec0ff */
[----:B------:R-:W-:Y:S02]  /*174b0*/  IMAD.MOV R13, RZ, RZ, -R13 ;  /* 0x000000ffff0d7224 */ /* 0x000fe400078e0a0d */
[----:B------:R-:W-:Y:S02]  /*174c0*/  IMAD.MOV R2, RZ, RZ, -R0 ;  /* 0x000000ffff027224 */ /* 0x000fe400078e0a00 */
[----:B------:R-:W-:Y:S01]  /*174d0*/  IMAD R42, R42, R0, R3 ;  /* 0x000000002a2a7224 */ /* 0x000fe200078e0203 */
[----:B------:R-:W-:Y:S01]  /*174e0*/  LOP3.LUT R3, R10, R5, RZ, 0xc0, !PT ;  /* 0x000000050a037212 */ /* 0x000fe200078ec0ff */
[----:B---3--:R-:W-:Y:S02]  /*174f0*/  @P4 IMAD R17, R15, R13, R12 ;  /* 0x0000000d0f114224 */ /* 0x008fe400078e020c */
[----:B-1----:R-:W-:-:S02]  /*17500*/  IMAD R0, R2, R23, R11 ;  /* 0x0000001702007224 */ /* 0x002fc400078e020b */
[----:B------:R-:W-:Y:S02]  /*17510*/  IMAD.MOV.U32 R2, RZ, RZ, 0x1 ;  /* 0x00000001ff027424 */ /* 0x000fe400078e00ff */
[----:B------:R-:W-:Y:S02]  /*17520*/  IMAD R42, R42, R24, R17 ;  /* 0x000000182a2a7224 */ /* 0x000fe400078e0211 */
[----:B------:R-:W-:Y:S01]  /*17530*/  IMAD R3, R0, R16, R3 ;  /* 0x0000001000037224 */ /* 0x000fe200078e0203 */
[----:B------:R-:W-:-:S04]  /*17540*/  PRMT R0, R2, 0x7610, R0 ;  /* 0x0000761002007816 */ /* 0x000fc80000000000 */
[----:B------:R-:W-:Y:S02]  /*17550*/  SEL R2, R3, R42, !P4 ;  /* 0x0000002a03027207 */ /* 0x000fe40006000000 */
[----:B------:R-:W-:-:S03]  /*17560*/  SEL R42, R42, R3, !P4 ;  /* 0x000000032a2a7207 */ /* 0x000fc60006000000 */
[----:B------:R0:W-:Y:S02]  /*17570*/  STL [R1+0x214], R2 ;  /* 0x0002140201007387 */ /* 0x0001e40000100800 */
[----:B0-----:R-:W-:-:S05]  /*17580*/  IMAD.U32 R2, RZ, RZ, UR10 ;  /* 0x0000000aff027e24 */ /* 0x001fca000f8e00ff */
[----:B------:R2:W-:Y:S02]  /*17590*/  STL [R1+0x208], R2 ;  /* 0x0002080201007387 */ /* 0x0005e40000100800 */
.L_x_387:
[----:B------:R0:W-:Y:S01]  /*175a0*/  STL [R1+0x210], R42 ;  /* 0x0002102a01007387 */ /* 0x0001e20000100800 */
[----:B------:R-:W-:-:S13]  /*175b0*/  LOP3.LUT P0, RZ, R0, 0xff, RZ, 0xc0, !PT ;  /* 0x000000ff00ff7812 */ /* 0x000fda000780c0ff */
[----:B0-----:R-:W-:Y:S05]  /*175c0*/  @P0 BRA `(.L_x_390) ;  /* 0xfffffe9c00040947 */ /* 0x001fea000383ffff */
[----:B------:R-:W-:Y:S05]  /*175d0*/  EXIT ;  /* 0x000000000000794d */ /* 0x000fea0003800000 */
.L_x_4:
[----:B------:R-:W2:Y:S01]  /*175e0*/  LDL R17, [R1+0x200] ;  /* 0x0002000001117983 */ /* 0x000ea20000100800 */
[----:B------:R-:W-:-:S03]  /*175f0*/  ULDC.64 UR4, c[0x0][0x650] ;  /* 0x0001940000047ab9 */ /* 0x000fc60000000a00 */
[----:B------:R-:W3:Y:S01]  /*17600*/  LDL R18, [R1+0x1f8] ;  /* 0x0001f80001127983 */ /* 0x000ee20000100800 */
[----:B------:R-:W-:Y:S01]  /*17610*/  PRMT R4, RZ, 0x7610, R4 ;  /* 0x00007610ff047816 */ /* 0x000fe20000000004 */
[----:B------:R-:W-:Y:S02]  /*17620*/  IMAD.MOV.U32 R5, RZ, RZ, -0x1 ;  /* 0xffffffffff057424 */ /* 0x000fe400078e00ff */
[----:B------:R-:W-:Y:S02]  /*17630*/  IMAD.MOV.U32 R7, RZ, RZ, -0x1 ;  /* 0xffffffffff077424 */ /* 0x000fe400078e00ff */
[----:B------:R-:W-:Y:S01]  /*17640*/  IMAD.MOV.U32 R6, RZ, RZ, -0x1 ;  /* 0xffffffffff067424 */ /* 0x000fe200078e00ff */
[----:B--2---:R-:W-:-:S04]  /*17650*/  ISETP.GE.U32.AND P0, PT, R17, UR4, PT ;  /* 0x0000000411007c0c */ /* 0x004fc8000bf06070 */
[----:B---3--:R-:W-:-:S13]  /*17660*/  ISETP.GE.U32.AND.EX P0, PT, R18, UR5, PT, P0 ;  /* 0x0000000512007c0c */ /* 0x008fda000bf06100 */
[----:B------:R-:W-:Y:S05]  /*17670*/  @P0 BRA `(.L_x_391) ;  /* 0x0000000400600947 */ /* 0x000fea0003800000 */
[----:B------:R-:W0:Y:S01]  /*17680*/  LDC.64 R10, c[0x0][0x628] ;  /* 0x00018a00ff0a7b82 */ /* 0x000e220000000a00 */
[----:B------:R-:W-:Y:S02]  /*17690*/  IMAD.MOV.U32 R8, RZ, RZ, R17 ;  /* 0x000000ffff087224 */ /* 0x000fe400078e0011 */
[----:B------:R-:W-:-:S05]  /*176a0*/  IMAD.MOV.U32 R9, RZ, RZ, R18 ;  /* 0x000000ffff097224 */ /* 0x000fca00078e0012 */
[----:B------:R-:W1:Y:S08]  /*176b0*/  LDC R12, c[0x0][0x630] ;  /* 0x00018c00ff0c7b82 */ /* 0x000e700000000800 */
[----:B------:R-:W2:Y:S01]  /*176c0*/  LDC.64 R14, c[0x0][0x620] ;  /* 0x00018800ff0e7b82 */ /* 0x000ea20000000a00 */
[----:B0-----:R-:W-:-:S04]  /*176d0*/  ISETP.NE.U32.AND P0, PT, R10, RZ, PT ;  /* 0x000000ff0a00720c */ /* 0x001fc80003f05070 */
[----:B------:R-:W-:-:S13]  /*176e0*/  ISETP.NE.AND.EX P0, PT, R11, RZ, PT, P0 ;  /* 0x000000ff0b00720c */ /* 0x000fda0003f05300 */
[----:B-12---:R-:W-:Y:S05]  /*176f0*/  @!P0 BRA `(.L_x_392) ;  /* 0x0000000000288947 */ /* 0x006fea0003800000 */
[----:B------:R-:W0:Y:S02]  /*17700*/  LDC R4, c[0x0][0x634] ;  /* 0x00018d00ff047b82 */ /* 0x000e240000000800 */
        /* <DEDUP_REMOVED lines=9> */
.L_x_392:
[--C-:B------:R-:W-:Y:S01]  /*177a0*/  SHF.R.U64 R10, R8, R12, R9.reuse ;  /* 0x0000000c080a7219 */ /* 0x100fe20000001209 */
[----:B------:R-:W-:Y:S01]  /*177b0*/  IMAD.MOV.U32 R5, RZ, RZ, R18 ;  /* 0x000000ffff057224 */ /* 0x000fe200078e0012 */
[----:B------:R-:W-:Y:S01]  /*177c0*/  I2FP.F32.U32 R6, R2 ;  /* 0x0000000200067245 */ /* 0x000fe20000201000 */
[----:B------:R-:W0:Y:S01]  /*177d0*/  LDC R16, c[0x0][0x618] ;  /* 0x00018600ff107b82 */ /* 0x000e220000000800 */
[----:B------:R-:W-:Y:S01]  /*177e0*/  SHF.R.U32.HI R3, RZ, R12, R9 ;  /* 0x0000000cff037219 */ /* 0x000fe20000011609 */
[----:B------:R-:W-:Y:S01]  /*177f0*/  ULDC UR4, c[0x0][0x150] ;  /* 0x0000540000047ab9 */ /* 0x000fe20000000800 */
[----:B------:R-:W-:Y:S01]  /*17800*/  IADD3 R7, P0, RZ, -R10, RZ ;  /* 0x8000000aff077210 */ /* 0x000fe20007f1e0ff */
[----:B------:R-:W-:Y:S01]  /*17810*/  FMUL R9, R6, UR4 ;  /* 0x0000000406097c20 */ /* 0x000fe20008400000 */
[----:B------:R-:W-:Y:S01]  /*17820*/  IMAD.MOV.U32 R4, RZ, RZ, R17 ;  /* 0x000000ffff047224 */ /* 0x000fe200078e0011 */
[----:B------:R-:W-:Y:S02]  /*17830*/  ULDC UR4, c[0x0][0x154] ;  /* 0x0000550000047ab9 */ /* 0x000fe40000000800 */
[----:B------:R-:W1:Y:S01]  /*17840*/  LDC.64 R18, c[0x0][0x640] ;  /* 0x00019000ff127b82 */ /* 0x000e620000000a00 */
[----:B------:R-:W-:Y:S01]  /*17850*/  IMAD.X R3, RZ, RZ, ~R3, P0 ;  /* 0x000000ffff037224 */ /* 0x000fe200000e0e03 */
[----:B------:R-:W2:Y:S01]  /*17860*/  F2I.U32.TRUNC.NTZ R9, R9 ;  /* 0x0000000900097305 */ /* 0x000ea2000020f000 */
[----:B------:R-:W-:-:S04]  /*17870*/  IMAD.WIDE.U32 R4, R7, R14, R4 ;  /* 0x0000000e07047225 */ /* 0x000fc800078e0004 */
[----:B------:R-:W-:Y:S01]  /*17880*/  IMAD R6, R3, R14, RZ ;  /* 0x0000000e03067224 */ /* 0x000fe200078e02ff */
[----:B------:R-:W3:Y:S03]  /*17890*/  LDC R11, c[0x0][0x144] ;  /* 0x00005100ff0b7b82 */ /* 0x000ee60000000800 */
[----:B------:R-:W-:Y:S02]  /*178a0*/  IMAD R3, R7, R15, R6 ;  /* 0x0000000f07037224 */ /* 0x000fe400078e0206 */
[----:B------:R-:W-:Y:S02]  /*178b0*/  IMAD.MOV.U32 R6, RZ, RZ, -0x1 ;  /* 0xffffffffff067424 */ /* 0x000fe400078e00ff */
[----:B------:R-:W-:Y:S01]  /*178c0*/  IMAD.IADD R3, R5, 0x1, R3 ;  /* 0x0000000105037824 */ /* 0x000fe200078e0203 */
[----:B------:R-:W4:Y:S01]  /*178d0*/  LDC R12, c[0x0][0x608] ;  /* 0x00018200ff0c7b82 */ /* 0x000f220000000800 */
[----:B------:R-:W-:-:S03]  /*178e0*/  I2FP.F32.U32 R5, R0 ;  /* 0x0000000000057245 */ /* 0x000fc60000201000 */
[-C--:B0-----:R-:W-:Y:S01]  /*178f0*/  SHF.R.U64 R8, R4, R16.reuse, R3 ;  /* 0x0000001004087219 */ /* 0x081fe20000001203 */
[----:B--2---:R-:W-:Y:S01]  /*17900*/  IMAD.MOV R4, RZ, RZ, -R9 ;  /* 0x000000ffff047224 */ /* 0x004fe200078e0a09 */
[----:B------:R-:W-:Y:S01]  /*17910*/  SHF.R.U32.HI R3, RZ, R16, R3 ;  /* 0x00000010ff037219 */ /* 0x000fe20000011603 */
[----:B------:R-:W-:Y:S01]  /*17920*/  FMUL R5, R5, UR4 ;  /* 0x0000000405057c20 */ /* 0x000fe20008400000 */
[----:B------:R-:W0:Y:S01]  /*17930*/  LDC R7, c[0x0][0x658] ;  /* 0x00019600ff077b82 */ /* 0x000e220000000800 */
[----:B-1----:R-:W-:-:S04]  /*17940*/  ISETP.NE.U32.AND P0, PT, R18, RZ, PT ;  /* 0x000000ff1200720c */ /* 0x002fc80003f05070 */
[----:B------:R-:W-:-:S03]  /*17950*/  ISETP.NE.AND.EX P0, PT, R19, RZ, PT, P0 ;  /* 0x000000ff1300720c */ /* 0x000fc60003f05300 */
[----:B------:R-:W1:Y:S01]  /*17960*/  LDC R15, c[0x0][0x148] ;  /* 0x00005200ff0f7b82 */ /* 0x000e620000000800 */
[----:B---3--:R-:W-:Y:S02]  /*17970*/  IMAD R17, R11, R4, R2 ;  /* 0x000000040b117224 */ /* 0x008fe400078e0202 */
[----:B------:R-:W-:-:S05]  /*17980*/  IMAD.MOV.U32 R4, RZ, RZ, 0x1 ;  /* 0x00000001ff047424 */ /* 0x000fca00078e00ff */
[----:B------:R-:W2:Y:S01]  /*17990*/  LDC R14, c[0x0][0x600] ;  /* 0x00018000ff0e7b82 */ /* 0x000ea20000000800 */
[-CC-:B----4-:R-:W-:Y:S02]  /*179a0*/  SHF.R.U64 R11, R8, R12.reuse, R3.reuse ;  /* 0x0000000c080b7219 */ /* 0x190fe40000001203 */
[----:B------:R-:W-:Y:S02]  /*179b0*/  SHF.R.U32.HI R2, RZ, R12, R3 ;  /* 0x0000000cff027219 */ /* 0x000fe40000011603 */
[----:B------:R3:W4:Y:S03]  /*179c0*/  F2I.U32.TRUNC.NTZ R12, R5 ;  /* 0x00000005000c7305 */ /* 0x000726000020f000 */
[----:B------:R-:W1:Y:S01]  /*179d0*/  LDC R20, c[0x0][0x648] ;  /* 0x00019200ff147b82 */ /* 0x000e620000000800 */
[-C--:B0-----:R-:W-:Y:S02]  /*179e0*/  SHF.R.U64 R13, R11, R7.reuse, R2 ;  /* 0x000000070b0d7219 */ /* 0x081fe40000001202 */
[----:B------:R-:W-:-:S02]  /*179f0*/  SHF.L.U32 R6, R6, R7, RZ ;  /* 0x0000000706067219 */ /* 0x000fc400000006ff */
[-C--:B------:R-:W-:Y:S01]  /*17a00*/  SHF.R.U32.HI R3, RZ, R7.reuse, R2 ;  /* 0x00000007ff037219 */ /* 0x080fe20000011602 */
[----:B------:R-:W-:Y:S01]  /*17a10*/  IMAD.MOV.U32 R2, RZ, RZ, R13 ;  /* 0x000000ffff027224 */ /* 0x000fe200078e000d */
[----:B------:R-:W-:Y:S01]  /*17a20*/  SHF.L.U32 R16, R4, R7, RZ ;  /* 0x0000000704107219 */ /* 0x000fe200000006ff */
[----:B------:R-:W0:Y:S01]  /*17a30*/  LDC R21, c[0x0][0x638] ;  /* 0x00018e00ff157b82 */ /* 0x000e220000000800 */
[----:B------:R-:W-:-:S07]  /*17a40*/  LOP3.LUT R22, RZ, R6, RZ, 0x33, !PT ;  /* 0x00000006ff167212 */ /* 0x000fce00078e33ff */
[----:B------:R-:W0:Y:S01]  /*17a50*/  LDC R23, c[0x0][0x610] ;  /* 0x00018400ff177b82 */ /* 0x000e220000000800 */
[----:B---34-:R-:W-:Y:S05]  /*17a60*/  @!P0 BRA `(.L_x_393) ;  /* 0x0000000000288947 */ /* 0x018fea0003800000 */
[----:B------:R-:W3:Y:S02]  /*17a70*/  LDC R2, c[0x0][0x64c] ;  /* 0x00019300ff027b82 */ /* 0x000ee40000000800 */
[----:B---3--:R-:W-:-:S05]  /*17a80*/  IADD3 R7, P0, R13, R2, RZ ;  /* 0x000000020d077210 */ /* 0x008fca0007f1e0ff */
        /* <DEDUP_REMOVED lines=8> */
.L_x_393:
[----:B-1----:R-:W-:Y:S01]  /*17b10*/  SHF.R.U64 R3, R2, R20, R3 ;  /* 0x0000001402037219 */ /* 0x002fe20000001203 */
[----:B--2---:R-:W-:Y:S01]  /*17b20*/  VIADD R5, R14, 0xffffffff ;  /* 0xffffffff0e057836 */ /* 0x004fe20000000000 */
[----:B------:R-:W-:Y:S01]  /*17b30*/  LOP3.LUT R2, R11, R22, RZ, 0xc0, !PT ;  /* 0x000000160b027212 */ /* 0x000fe200078ec0ff */
[----:B------:R-:W-:Y:S02]  /*17b40*/  IMAD.MOV R12, RZ, RZ, -R12 ;  /* 0x000000ffff0c7224 */ /* 0x000fe400078e0a0c */
[----:B------:R-:W-:Y:S02]  /*17b50*/  IMAD.MOV R4, RZ, RZ, -R3 ;  /* 0x000000ffff047224 */ /* 0x000fe400078e0a03 */
[----:B------:R-:W-:Y:S01]  /*17b60*/  IMAD R2, R16, R3, R2 ;  /* 0x0000000310027224 */ /* 0x000fe200078e0202 */
[----:B------:R-:W-:Y:S01]  /*17b70*/  LOP3.LUT R3, R8, R5, RZ, 0xc0, !PT ;  /* 0x0000000508037212 */ /* 0x000fe200078ec0ff */
[----:B------:R-:W-:Y:S02]  /*17b80*/  @P4 IMAD R17, R15, R12, R0 ;  /* 0x0000000c0f114224 */ /* 0x000fe400078e0200 */
[----:B0-----:R-:W-:-:S02]  /*17b90*/  IMAD R0, R4, R21, R13 ;  /* 0x0000001504007224 */ /* 0x001fc400078e020d */
[----:B------:R-:W-:Y:S02]  /*17ba0*/  IMAD R5, R2, R23, R17 ;  /* 0x0000001702057224 */ /* 0x000fe400078e0211 */
[----:B------:R-:W-:Y:S02]  /*17bb0*/  IMAD R0, R0, R14, R3 ;  /* 0x0000000e00007224 */ /* 0x000fe400078e0203 */
[----:B------:R-:W-:Y:S02]  /*17bc0*/  IMAD.MOV.U32 R4, RZ, RZ, 0x1 ;  /* 0x00000001ff047424 */ /* 0x000fe400078e00ff */
[----:B------:R-:W-:Y:S01]  /*17bd0*/  IMAD.MOV.U32 R6, RZ, RZ, R10 ;  /* 0x000000ffff067224 */ /* 0x000fe200078e000a */
[----:B------:R-:W-:Y:S02]  /*17be0*/  SEL R7, R0, R5, !P4 ;  /* 0x0000000500077207 */ /* 0x000fe40006000000 */
[----:B------:R-:W-:-:S07]  /*17bf0*/  SEL R5, R5, R0, !P4 ;  /* 0x0000000005057207 */ /* 0x000fce0006000000 */
.L_x_391:
[----:B------:R-:W-:-:S08]  /*17c00*/  NOP ;  /* 0x0000000000007918 */ /* 0x000fd00000000000 */
[----:B------:R-:W0:-:S00]  /*17c10*/  USETMAXREG.DEALLOC.CTAPOOL 0x28 ;  /* 0x00000028000079c8 */ /* 0x000e0000080e0500 */
[----:B------:R-:W-:-:S13]  /*17c20*/  ISETP.NE.AND P0, PT, RZ, UR8, PT ;  /* 0x00000008ff007c0c */ /* 0x000fda000bf05270 */
[----:B------:R-:W-:Y:S05]  /*17c30*/  @P0 EXIT ;  /* 0x000000000000094d */ /* 0x000fea0003800000 */
[----:B0-----:R-:W-:Y:S01]  /*17c40*/  LOP3.LUT P0, RZ, R4, 0xff, RZ, 0xc0, !PT ;  /* 0x000000ff04ff7812 */ /* 0x001fe2000780c0ff */
[----:B------:R-:W-:Y:S02]  /*17c50*/  IMAD.MOV.U32 R0, RZ, RZ, 0x1 ;  /* 0x00000001ff007424 */ /* 0x000fe400078e00ff */
[----:B------:R-:W-:-:S10]  /*17c60*/  IMAD.MOV.U32 R10, RZ, RZ, RZ ;  /* 0x000000ffff0a7224 */ /* 0x000fd400078e00ff */
[----:B------:R-:W-:Y:S05]  /*17c70*/  @!P0 BRA `(.L_x_394) ;  /* 0x0000000c00548947 */ /* 0x000fea0003800000 */
[----:B------:R-:W2:Y:S01]  /*17c80*/  LDL R2, [R1+0x1f4] ;  /* 0x0001f40001027983 */ /* 0x000ea20000100800 */
[----:B------:R-:W0:Y:S01]  /*17c90*/  LDC R0, c[0x0][0x28c] ;  /* 0x0000a300ff007b82 */ /* 0x000e220000000800 */
[----:B------:R-:W-:Y:S01]  /*17ca0*/  ULDC UR5, c[0x0][0x658] ;  /* 0x0001960000057ab9 */ /* 0x000fe20000000800 */
[----:B------:R-:W-:Y:S01]  /*17cb0*/  UMOV UR7, 0xffffffff ;  /* 0xffffffff00077882 */ /* 0x000fe20000000000 */
[----:B------:R-:W-:Y:S01]  /*17cc0*/  ULDC UR6, c[0x0][0xc] ;  /* 0x0000030000067ab9 */ /* 0x000fe20000000800 */
[----:B------:R-:W-:Y:S01]  /*17cd0*/  UMOV UR8, 0x1 ;  /* 0x0000000100087882 */ /* 0x000fe20000000000 */
[----:B------:R-:W-:Y:S01]  /*17ce0*/  BSSY B0, `(.L_x_394) ;  /* 0x00000ce000007945 */ /* 0x000fe20003800000 */
[----:B------:R-:W-:Y:S01]  /*17cf0*/  IMAD.MOV.U32 R12, RZ, RZ, 0x1 ;  /* 0x00000001ff0c7424 */ /* 0x000fe200078e00ff */
[----:B------:R-:W-:Y:S01]  /*17d00*/  ULDC UR4, c[0x0][0x600] ;  /* 0x0001800000047ab9 */ /* 0x000fe20000000800 */
[----:B------:R-:W-:Y:S01]  /*17d10*/  IMAD.MOV.U32 R10, RZ, RZ, RZ ;  /* 0x000000ffff0a7224 */ /* 0x000fe200078e00ff */
[----:B------:R-:W-:Y:S01]  /*17d20*/  UIADD3 UR4, UR4, -0x1, URZ ;  /* 0xffffffff04047890 */ /* 0x000fe2000fffe03f */
[----:B------:R-:W-:Y:S01]  /*17d30*/  ULDC.64 UR22, c[0x0][0x198] ;  /* 0x0000660000167ab9 */ /* 0x000fe20000000a00 */
[----:B0-----:R-:W-:-:S05]  /*17d40*/  VIADD R0, R0, 0x3f ;  /* 0x0000003f00007836 */ /* 0x001fca0000000000 */
[----:B------:R-:W-:-:S04]  /*17d50*/  SHF.R.S32.HI R3, RZ, 0x1f, R0 ;  /* 0x0000001fff037819 */ /* 0x000fc80000011400 */
[----:B------:R-:W-:Y:S01]  /*17d60*/  LEA.HI R3, R3, R0, RZ, 0x6 ;  /* 0x0000000003037211 */ /* 0x000fe200078f30ff */
[----:B------:R-:W-:-:S03]  /*17d70*/  IMAD.MOV.U32 R0, RZ, RZ, 0x1 ;  /* 0x00000001ff007424 */ /* 0x000fc600078e00ff */
[----:B------:R-:W-:-:S05]  /*17d80*/  SHF.R.S32.HI R9, RZ, 0x6, R3 ;  /* 0x00000006ff097819 */ /* 0x000fca0000011403 */
[----:B------:R-:W-:Y:S01]  /*17d90*/  VIADD R8, R9, 0x1 ;  /* 0x0000000109087836 */ /* 0x000fe20000000000 */
[----:B--2---:R-:W-:Y:S02]  /*17da0*/  R2UR UR9, R2 ;  /* 0x00000000020972ca */ /* 0x004fe400000e0000 */
[----:B------:R-:W0:Y:S11]  /*17db0*/  S2R R2, SR_TID.X ;  /* 0x0000000000027919 */ /* 0x000e360000002100 */
[----:B------:R-:W-:-:S02]  /*17dc0*/  ULOP3.LUT UR24, UR9, 0x2, URZ, 0xfc, !UPT ;  /* 0x0000000209187892 */ /* 0x000fc4000f8efc3f */
[----:B------:R-:W-:Y:S02]  /*17dd0*/  USHF.L.U32 UR9, UR7, UR5, URZ ;  /* 0x0000000507097299 */ /* 0x000fe4000800063f */
[----:B------:R-:W-:Y:S01]  /*17de0*/  USHF.L.U32 UR5, UR8, UR5, URZ ;  /* 0x0000000508057299 */ /* 0x000fe2000800063f */
[----:B------:R-:W-:Y:S02]  /*17df0*/  ULDC UR7, c[0x0][0x10] ;  /* 0x0000040000077ab9 */ /* 0x000fe40000000800 */
[----:B------:R-:W-:Y:S01]  /*17e00*/  ULDC UR8, c[0x0][0x14] ;  /* 0x0000050000087ab9 */ /* 0x000fe20000000800 */
[----:B------:R-:W-:Y:S02]  /*17e10*/  UIMAD.WIDE.U32 UR6, UR6, UR7, URZ ;  /* 0x00000007060672a5 */ /* 0x000fe4000f8e003f */
[----:B------:R-:W-:Y:S02]  /*17e20*/  ULOP3.LUT UR18, URZ, UR9, URZ, 0x33, !UPT ;  /* 0x000000093f127292 */ /* 0x000fe4000f8e333f */
[----:B------:R-:W-:-:S02]  /*17e30*/  UIMAD.WIDE.U32 UR20, UR6, UR8, URZ ;  /* 0x00000008061472a5 */ /* 0x000fc4000f8e003f */
[----:B------:R-:W-:-:S04]  /*17e40*/  UIMAD UR13, UR7, UR8, URZ ;  /* 0x00000008070d72a4 */ /* 0x000fc8000f8e023f */
[----:B------:R-:W-:Y:S01]  /*17e50*/  UIADD3 UR13, UR21, UR13, URZ ;  /* 0x0000000d150d7290 */ /* 0x000fe2000fffe03f */
[C---:B0-----:R-:W-:Y:S02]  /*17e60*/  LOP3.LUT P2, RZ, R2.reuse, 0x7f, RZ, 0xc0, !PT ;  /* 0x0000007f02ff7812 */ /* 0x041fe4000784c0ff */
[----:B------:R-:W-:-:S04]  /*17e70*/  LOP3.LUT P0, RZ, R2, 0x1f, RZ, 0xc0, !PT ;  /* 0x0000001f02ff7812 */ /* 0x000fc8000780c0ff */
[----:B------:R-:W-:-:S13]  /*17e80*/  PLOP3.LUT P0, PT, P0, P2, PT, 0x8a, 0x0 ;  /* 0x000000000000781c */ /* 0x000fda0000705172 */
.L_x_406:
[----:B------:R-:W-:-:S03]  /*17e90*/  UMOV UR6, 0xffffffff ;  /* 0xffffffff00067882 */ /* 0x000fc60000000000 */
[----:B------:R-:W-:Y:S05]  /*17ea0*/  BRA.DIV UR6, `(.L_x_395) ;  /* 0x0000001206807947 */ /* 0x000fea000b800000 */
[----:B------:R-:W-:-:S13]  /*17eb0*/  ELECT P1, URZ, PT ;  /* 0x00000000003f782f */ /* 0x000fda0003820000 */
.L_x_422:
[----:B------:R-:W0:Y:S01]  /*17ec0*/  LDC R2, c[0x0][0x28c] ;  /* 0x0000a300ff027b82 */ /* 0x000e220000000800 */
[----:B------:R-:W-:Y:S01]  /*17ed0*/  BSSY B1, `(.L_x_396) ;  /* 0x0000038000017945 */ /* 0x000fe20003800000 */
[----:B0-----:R-:W-:-:S13]  /*17ee0*/  ISETP.LT.OR P1, PT, R2, 0x1, !P1 ;  /* 0x000000010200780c */ /* 0x001fda0004f21670 */
[----:B------:R-:W-:Y:S05]  /*17ef0*/  @P1 BRA `(.L_x_397) ;  /* 0x0000000000d41947 */ /* 0x000fea0003800000 */
[----:B------:R-:W-:Y:S02]  /*17f00*/  IMAD R11, R7, 0xb0, RZ ;  /* 0x000000b0070b7824 */ /* 0x000fe400078e02ff */
[----:B------:R-:W-:Y:S02]  /*17f10*/  IMAD R13, R5, 0xc0, RZ ;  /* 0x000000c0050d7824 */ /* 0x000fe400078e02ff */
[----:B------:R-:W-:Y:S02]  /*17f20*/  IMAD.MOV.U32 R16, RZ, RZ, RZ ;  /* 0x000000ffff107224 */ /* 0x000fe400078e00ff */
[----:B------:R-:W-:Y:S02]  /*17f30*/  IMAD.MOV.U32 R2, RZ, RZ, R8 ;  /* 0x000000ffff027224 */ /* 0x000fe400078e0008 */
[----:B------:R-:W-:Y:S02]  /*17f40*/  IMAD.MOV.U32 R3, RZ, RZ, R0 ;  /* 0x000000ffff037224 */ /* 0x000fe400078e0000 */
[----:B------:R-:W-:-:S07]  /*17f50*/  IMAD.MOV.U32 R4, RZ, RZ, R10 ;  /* 0x000000ffff047224 */ /* 0x000fce00078e000a */
.L_x_401:
[----:B------:R-:W0:Y:S01]  /*17f60*/  S2R R14, SR_CgaCtaId ;  /* 0x00000000000e7919 */ /* 0x000e220000008800 */
[----:B------:R-:W-:Y:S01]  /*17f70*/  MOV R5, 0x400 ;  /* 0x0000040000057802 */ /* 0x000fe20000000f00 */
[----:B------:R-:W1:Y:S03]  /*17f80*/  @!P2 LDC R7, c[0x0][0x500] ;  /* 0x00014000ff07ab82 */ /* 0x000e660000000800 */
[----:B0-----:R-:W-:Y:S02]  /*17f90*/  LEA R15, R14, R5, 0x18 ;  /* 0x000000050e0f7211 */ /* 0x001fe400078ec0ff */
[----:B------:R-:W-:-:S03]  /*17fa0*/  SHF.L.U32 R5, R3, 0x1f, RZ ;  /* 0x0000001f03057819 */ /* 0x000fc600000006ff */
[----:B------:R-:W-:-:S04]  /*17fb0*/  IMAD R14, R4, 0x8, R15 ;  /* 0x00000008040e7824 */ /* 0x000fc800078e020f */
[----:B------:R-:W0:Y:S02]  /*17fc0*/  SYNCS.PHASECHK.TRANS64.TRYWAIT P1, [R14+URZ+0x48], R5 ;  /* 0x000048050e0075a7 */ /* 0x000e24000802017f */
[----:B01----:R-:W-:Y:S05]  /*17fd0*/  @!P1 BRA `(.L_x_398) ;  /* 0x0000001000549947 */ /* 0x003fea0003800000 */
.L_x_423:
[----:B------:R-:W-:Y:S01]  /*17fe0*/  UPRMT UR6, UR24, 0x9910, URZ ;  /* 0x0000991018067896 */ /* 0x000fe2000800003f */
[----:B------:R1:W-:Y:S03]  /*17ff0*/  @!P2 SYNCS.ARRIVE.TRANS64 RZ, [R14+URZ], R7 ;  /* 0x000000070effa9a7 */ /* 0x0003e6000800003f */
[----:B------:R-:W-:-:S06]  /*18000*/  UISETP.NE.AND UP0, UPT, UR6, 0x2, UPT ;  /* 0x000000020600788c */ /* 0x000fcc000bf05270 */
[----:B------:R-:W-:-:S13]  /*18010*/  PLOP3.LUT P1, PT, PT, PT, UP0, 0x80, 0x0 ;  /* 0x000000000000781c */ /* 0x000fda0003f2f008 */
[----:B-1----:R-:W-:Y:S05]  /*18020*/  @P1 BRA `(.L_x_399) ;  /* 0x0000000000041947 */ /* 0x002fea0003800000 */
[----:B------:R-:W-:Y:S01]  /*18030*/  BPT.TRAP 0x1 ;  /* 0x000000040000795c */ /* 0x000fe20000300000 */
.L_x_399:
[----:B------:R-:W-:Y:S05]  /*18040*/  @P0 BRA `(.L_x_400) ;  /* 0x0000000000040947 */ /* 0x000fea0003800000 */
[----:B------:R-:W-:Y:S01]  /*18050*/  BPT.TRAP 0x1 ;  /* 0x000000040000795c */ /* 0x000fe20000300000 */
.L_x_400:
[--C-:B0-----:R-:W-:Y:S01]  /*18060*/  IMAD R5, R4, 0x3000, R15.reuse ;  /* 0x0000300004057824 */ /* 0x101fe200078e020f */
[----:B------:R-:W-:Y:S01]  /*18070*/  R2UR UR9, R14 ;  /* 0x000000000e0972ca */ /* 0x000fe200000e0000 */
[----:B------:R-:W-:Y:S01]  /*18080*/  IMAD R15, R4, 0x2c00, R15 ;  /* 0x00002c00040f7824 */ /* 0x000fe200078e020f */
[----:B------:R-:W-:Y:S01]  /*18090*/  UIADD3 UR6, UP0, UR22, 0xf0, URZ ;  /* 0x000000f016067890 */ /* 0x000fe2000ff1e03f */
[----:B------:R-:W-:Y:S01]  /*180a0*/  VIADD R2, R2, 0xffffffff ;  /* 0xffffffff02027836 */ /* 0x000fe20000000000 */
[----:B------:R-:W-:Y:S01]  /*180b0*/  R2UR UR7, R5 ;  /* 0x00000000050772ca */ /* 0x000fe200000e0000 */
[----:B------:R-:W-:Y:S01]  /*180c0*/  UIADD3 UR26, UP1, UR22, 0x1f0, URZ ;  /* 0x000001f0161a7890 */ /* 0x000fe2000ff3e03f */
[----:B------:R-:W-:Y:S01]  /*180d0*/  R2UR UR8, R15 ;  /* 0x000000000f0872ca */ /* 0x000fe200000e0000 */
[----:B------:R-:W-:Y:S01]  /*180e0*/  VIADD R4, R4, 0x1 ;  /* 0x0000000104047836 */ /* 0x000fe20000000000 */
[----:B------:R-:W-:Y:S01]  /*180f0*/  R2UR UR11, R13 ;  /* 0x000000000d0b72ca */ /* 0x000fe200000e0000 */
[----:B------:R-:W-:Y:S01]  /*18100*/  UIADD3.X UR27, URZ, UR23, URZ, UP1, !UPT ;  /* 0x000000173f1b7290 */ /* 0x000fe20008ffe43f */
[----:B------:R-:W-:Y:S01]  /*18110*/  R2UR UR10, R16 ;  /* 0x00000000100a72ca */ /* 0x000fe200000e0000 */
[----:B------:R-:W-:Y:S01]  /*18120*/  UMOV UR14, 0x0 ;  /* 0x00000000000e7882 */ /* 0x000fe20000000000 */
[----:B------:R-:W-:Y:S01]  /*18130*/  R2UR UR12, R6 ;  /* 0x00000000060c72ca */ /* 0x000fe200000e0000 */
[----:B------:R-:W-:Y:S01]  /*18140*/  UMOV UR15, 0x10000000 ;  /* 0x10000000000f7882 */ /* 0x000fe20000000000 */
[----:B------:R-:W-:Y:S01]  /*18150*/  R2UR UR19, R11 ;  /* 0x000000000b1372ca */ /* 0x000fe200000e0000 */
[----:B------:R-:W-:Y:S01]  /*18160*/  VIADD R16, R16, 0x40 ;  /* 0x0000004010107836 */ /* 0x000fe20000000000 */
[----:B------:R-:W-:Y:S01]  /*18170*/  ISETP.GT.AND P3, PT, R2, 0x1, PT ;  /* 0x000000010200780c */ /* 0x000fe20003f64270 */
[----:B------:R-:W-:Y:S01]  /*18180*/  UIADD3 UR16, UR7, 0x180, URZ ;  /* 0x0000018007107890 */ /* 0x000fe2000fffe03f */
[----:B------:R-:W-:Y:S01]  /*18190*/  ISETP.NE.AND P1, PT, R4, 0x9, PT ;  /* 0x000000090400780c */ /* 0x000fe20003f25270 */
[----:B------:R-:W-:-:S02]  /*181a0*/  UIADD3.X UR7, URZ, UR23, URZ, UP0, !UPT ;  /* 0x000000173f077290 */ /* 0x000fc400087fe43f */
[----:B------:R-:W-:Y:S01]  /*181b0*/  UIADD3 UR17, UR8, 0x1b180, URZ ;  /* 0x0001b18008117890 */ /* 0x000fe2000fffe03f */
[----:B------:R-:W-:Y:S02]  /*181c0*/  SEL R14, RZ, 0x1, P1 ;  /* 0x00000001ff0e7807 */ /* 0x000fe40000800000 */
[----:B------:R-:W-:Y:S01]  /*181d0*/  UMOV UR8, UR16 ;  /* 0x0000001000087c82 */ /* 0x000fe20008000000 */
[----:B------:R-:W-:Y:S02]  /*181e0*/  SEL R4, R4, RZ, P1 ;  /* 0x000000ff04047207 */ /* 0x000fe40000800000 */
[----:B------:R-:W-:Y:S01]  /*181f0*/  LOP3.LUT R3, R3, R14, RZ, 0x3c, !PT ;  /* 0x0000000e03037212 */ /* 0x000fe200078e3cff */
[----:B------:R0:W-:Y:S02]  /*18200*/  UTMALDG.3D [UR8], [UR6], desc[UR14] ;  /* 0x00000e08060075b4 */ /* 0x0001e40008011000 */
[----:B0-----:R-:W-:Y:S01]  /*18210*/  UMOV UR8, UR17 ;  /* 0x0000001100087c82 */ /* 0x001fe20008000000 */
[----:B------:R-:W-:-:S02]  /*18220*/  UMOV UR11, UR19 ;  /* 0x00000013000b7c82 */ /* 0x000fc40008000000 */
[----:B------:R0:W-:Y:S02]  /*18230*/  UTMALDG.3D [UR8], [UR26], desc[UR14] ;  /* 0x00000e081a0075b4 */ /* 0x0001e40008011000 */
[----:B0-----:R-:W-:Y:S05]  /*18240*/  @P3 BRA `(.L_x_401) ;  /* 0xfffffffc00443947 */ /* 0x001fea000383ffff */
.L_x_397:
[----:B------:R-:W-:Y:S05]  /*18250*/  BSYNC B1 ;  /* 0x0000000000017941 */ /* 0x000fea0003800000 */
.L_x_396:
[----:B------:R-:W2:Y:S01]  /*18260*/  LDL.LU R17, [R1+0x1f8] ;  /* 0x0001f80001117983 */ /* 0x000ea20000300800 */
[----:B------:R-:W-:Y:S01]  /*18270*/  LOP3.LUT P3, RZ, R12, 0xff, RZ, 0xc0, !PT ;  /* 0x000000ff0cff7812 */ /* 0x000fe2000786c0ff */
[C---:B------:R-:W-:Y:S01]  /*18280*/  IMAD.IADD R10, R9.reuse, 0x1, R10 ;  /* 0x00000001090a7824 */ /* 0x040fe200078e020a */
[----:B------:R-:W-:Y:S01]  /*18290*/  ULDC.64 UR6, c[0x0][0x650] ;  /* 0x0001940000067ab9 */ /* 0x000fe20000000a00 */
[----:B------:R-:W3:Y:S01]  /*182a0*/  LDL.LU R14, [R1+0x200] ;  /* 0x00020000010e7983 */ /* 0x000ee20000300800 */
[----:B------:R-:W-:Y:S01]  /*182b0*/  BSSY B1, `(.L_x_402) ;  /* 0x000006e000017945 */ /* 0x000fe20003800000 */
[----:B------:R-:W-:Y:S01]  /*182c0*/  IMAD.MOV.U32 R7, RZ, RZ, -0x1 ;  /* 0xffffffffff077424 */ /* 0x000fe200078e00ff */
[----:B------:R-:W-:Y:S01]  /*182d0*/  ISETP.GT.U32.AND P1, PT, R10, 0x8, PT ;  /* 0x000000080a00780c */ /* 0x000fe20003f24070 */
[----:B------:R-:W-:Y:S01]  /*182e0*/  IMAD.MOV.U32 R6, RZ, RZ, -0x1 ;  /* 0xffffffffff067424 */ /* 0x000fe200078e00ff */
[----:B------:R-:W-:Y:S02]  /*182f0*/  PRMT R12, RZ, 0x7610, R12 ;  /* 0x00007610ff0c7816 */ /* 0x000fe4000000000c */
[----:B------:R-:W-:-:S03]  /*18300*/  ISETP.LT.U32.AND P1, PT, R9, 0x9, P1 ;  /* 0x000000090900780c */ /* 0x000fc60000f21070 */
[----:B------:R-:W0:Y:S01]  /*18310*/  @P3 S2R R3, SR_CgaCtaId ;  /* 0x0000000000033919 */ /* 0x000e220000008800 */
[----:B------:R-:W-:-:S04]  /*18320*/  @P3 MOV R2, 0x400 ;  /* 0x0000040000023802 */ /* 0x000fc80000000f00 */
[----:B0-----:R-:W-:Y:S01]  /*18330*/  @P3 LEA R4, R3, R2, 0x18 ;  /* 0x0000000203043211 */ /* 0x001fe200078ec0ff */
[----:B------:R-:W-:-:S03]  /*18340*/  IMAD.WIDE.U32 R2, R10, 0x38e38e39, RZ ;  /* 0x38e38e390a027825 */ /* 0x000fc600078e00ff */
[----:B------:R0:W-:Y:S01]  /*18350*/  @P3 SYNCS.ARRIVE.TRANS64.A1T0 RZ, [R4+URZ+0xa8], RZ ;  /* 0x0000a8ff04ff39a7 */ /* 0x0001e2000810003f */
[----:B------:R-:W-:Y:S02]  /*18360*/  ISETP.GE.U32.AND P3, PT, R9, 0x9, PT ;  /* 0x000000090900780c */ /* 0x000fe40003f66070 */
[----:B------:R-:W-:Y:S02]  /*18370*/  SHF.R.U32.HI R5, RZ, 0x1, R3 ;  /* 0x00000001ff057819 */ /* 0x000fe40000011603 */
[----:B------:R-:W-:Y:S02]  /*18380*/  SEL R3, RZ, 0x1, !P1 ;  /* 0x00000001ff037807 */ /* 0x000fe40004800000 */
[----:B------:R-:W-:Y:S01]  /*18390*/  PRMT R2, RZ, 0x7610, R2 ;  /* 0x00007610ff027816 */ /* 0x000fe20000000002 */
[----:B------:R-:W-:Y:S01]  /*183a0*/  IMAD R10, R5, -0x9, R10 ;  /* 0xfffffff7050a7824 */ /* 0x000fe200078e020a */
[----:B------:R-:W-:-:S05]  /*183b0*/  LOP3.LUT R0, R0, R3, RZ, 0x3c, !PT ;  /* 0x0000000300007212 */ /* 0x000fca00078e3cff */
[----:B------:R-:W-:Y:S01]  /*183c0*/  @P3 LOP3.LUT R0, R0, 0x1, R5, 0x78, !PT ;  /* 0x0000000100003812 */ /* 0x000fe200078e7805 */
[----:B------:R-:W-:Y:S01]  /*183d0*/  IMAD.MOV.U32 R5, RZ, RZ, -0x1 ;  /* 0xffffffffff057424 */ /* 0x000fe200078e00ff */
[----:B---3--:R-:W-:-:S04]  /*183e0*/  IADD3 R14, P5, R14, UR20, RZ ;  /* 0x000000140e0e7c10 */ /* 0x008fc8000ffbe0ff */
[----:B--2---:R-:W-:Y:S01]  /*183f0*/  IADD3.X R17, R17, UR13, RZ, P5, !PT ;  /* 0x0000000d11117c10 */ /* 0x004fe2000affe4ff */
[----:B------:R0:W-:Y:S01]  /*18400*/  STL [R1+0x200], R14 ;  /* 0x0002000e01007387 */ /* 0x0001e20000100800 */
[----:B------:R-:W-:-:S03]  /*18410*/  ISETP.GE.U32.AND P1, PT, R14, UR6, PT ;  /* 0x000000060e007c0c */ /* 0x000fc6000bf26070 */
[----:B------:R0:W-:Y:S01]  /*18420*/  STL [R1+0x1f8], R17 ;  /* 0x0001f81101007387 */ /* 0x0001e20000100800 */
[----:B------:R-:W-:-:S13]  /*18430*/  ISETP.GE.U32.AND.EX P1, PT, R17, UR7, PT, P1 ;  /* 0x0000000711007c0c */ /* 0x000fda000bf26110 */
[----:B0-----:R-:W-:Y:S05]  /*18440*/  @P1 BRA `(.L_x_403) ;  /* 0x0000000400501947 */ /* 0x001fea0003800000 */
[----:B------:R-:W-:Y:S01]  /*18450*/  ULDC.64 UR6, c[0x0][0x628] ;  /* 0x00018a0000067ab9 */ /* 0x000fe20000000a00 */
[----:B------:R-:W0:Y:S01]  /*18460*/  S2R R13, SR_CTAID.X ;  /* 0x00000000000d7919 */ /* 0x000e220000002500 */
[----:B------:R-:W-:Y:S01]  /*18470*/  ISETP.NE.U32.AND P1, PT, RZ, UR6, PT ;  /* 0x00000006ff007c0c */ /* 0x000fe2000bf25070 */
[----:B------:R-:W-:Y:S01]  /*18480*/  ULDC UR9, c[0x0][0x630] ;  /* 0x00018c0000097ab9 */ /* 0x000fe20000000800 */
[----:B------:R-:W-:Y:S01]  /*18490*/  IMAD.MOV.U32 R2, RZ, RZ, R14 ;  /* 0x000000ffff027224 */ /* 0x000fe200078e000e */
[----:B------:R-:W1:Y:S01]  /*184a0*/  S2R R11, SR_CTAID.Y ;  /* 0x00000000000b7919 */ /* 0x000e620000002600 */
[----:B------:R-:W-:Y:S01]  /*184b0*/  ISETP.NE.AND.EX P1, PT, RZ, UR7, PT, P1 ;  /* 0x00000007ff007c0c */ /* 0x000fe2000bf25310 */
[----:B------:R-:W-:-:S12]  /*184c0*/  IMAD.MOV.U32 R3, RZ, RZ, R17 ;  /* 0x000000ffff037224 */ /* 0x000fd800078e0011 */
[----:B------:R-:W-:Y:S05]  /*184d0*/  @!P1 BRA `(.L_x_404) ;  /* 0x0000000000289947 */ /* 0x000fea0003800000 */
[----:B------:R-:W-:Y:S02]  /*184e0*/  ULDC UR8, c[0x0][0x634] ;  /* 0x00018d0000087ab9 */ /* 0x000fe40000000800 */
[----:B------:R-:W-:-:S05]  /*184f0*/  IADD3 R7, P1, R14, UR8, RZ ;  /* 0x000000080e077c10 */ /* 0x000fca000ff3e0ff */
[----:B------:R-:W-:-:S04]  /*18500*/  IMAD.X R15, RZ, RZ, R17, P1 ;  /* 0x000000ffff0f7224 */ /* 0x000fc800008e0611 */
[----:B------:R-:W-:-:S04]  /*18510*/  IMAD.WIDE.U32 R4, R15, UR6, RZ ;  /* 0x000000060f047c25 */ /* 0x000fc8000f8e00ff */
[----:B------:R-:W-:-:S04]  /*18520*/  IMAD.WIDE.U32 R4, P1, R7, UR7, R4 ;  /* 0x0000000707047c25 */ /* 0x000fc8000f820004 */
[----:B------:R-:W-:-:S04]  /*18530*/  IMAD.WIDE.U32 R6, R7, UR6, RZ ;  /* 0x0000000607067c25 */ /* 0x000fc8000f8e00ff */
[----:B------:R-:W-:Y:S01]  /*18540*/  IMAD.X R3, RZ, RZ, RZ, P1 ;  /* 0x000000ffff037224 */ /* 0x000fe200008e06ff */
[----:B------:R-:W-:Y:S01]  /*18550*/  IADD3 RZ, P1, R7, R4, RZ ;  /* 0x0000000407ff7210 */ /* 0x000fe20007f3e0ff */
[----:B------:R-:W-:-:S04]  /*18560*/  IMAD.MOV.U32 R2, RZ, RZ, R5 ;  /* 0x000000ffff027224 */ /* 0x000fc800078e0005 */
[----:B------:R-:W-:-:S08]  /*18570*/  IMAD.WIDE.U32.X R2, R15, UR7, R2, P1 ;  /* 0x000000070f027c25 */ /* 0x000fd000088e0402 */
.L_x_404:
[--C-:B------:R-:W-:Y:S01]  /*18580*/  SHF.R.U64 R6, R2, UR9, R3.reuse ;  /* 0x0000000902067c19 */ /* 0x100fe20008001203 */
[----:B------:R-:W-:Y:S01]  /*18590*/  ULDC.64 UR6, c[0x0][0x620] ;  /* 0x0001880000067ab9 */ /* 0x000fe20000000a00 */
[----:B------:R-:W-:Y:S01]  /*185a0*/  SHF.R.U32.HI R2, RZ, UR9, R3 ;  /* 0x00000009ff027c19 */ /* 0x000fe20008011603 */
[----:B------:R-:W-:Y:S01]  /*185b0*/  IMAD.MOV.U32 R3, RZ, RZ, R17 ;  /* 0x000000ffff037224 */ /* 0x000fe200078e0011 */
[----:B------:R-:W-:Y:S01]  /*185c0*/  IADD3 R5, P1, RZ, -R6, RZ ;  /* 0x80000006ff057210 */ /* 0x000fe20007f3e0ff */
[----:B------:R-:W2:Y:S01]  /*185d0*/  LDC R18, c[0x0][0x144] ;  /* 0x00005100ff127b82 */ /* 0x000ea20000000800 */
[----:B0-----:R-:W-:Y:S01]  /*185e0*/  I2FP.F32.U32 R7, R13 ;  /* 0x0000000d00077245 */ /* 0x001fe20000201000 */
[----:B------:R-:W-:Y:S01]  /*185f0*/  ULDC.64 UR10, c[0x0][0x640] ;  /* 0x00019000000a7ab9 */ /* 0x000fe20000000a00 */
[----:B------:R-:W-:Y:S01]  /*18600*/  ULDC UR8, c[0x0][0x608] ;  /* 0x0001820000087ab9 */ /* 0x000fe20000000800 */
[----:B------:R-:W-:Y:S01]  /*18610*/  IMAD.X R2, RZ, RZ, ~R2, P1 ;  /* 0x000000ffff027224 */ /* 0x000fe200008e0e02 */
[----:B------:R-:W-:-:S03]  /*18620*/  ISETP.NE.U32.AND P1, PT, RZ, UR10, PT ;  /* 0x0000000aff007c0c */ /* 0x000fc6000bf25070 */
[----:B------:R-:W-:Y:S01]  /*18630*/  IMAD R4, R2, UR6, RZ ;  /* 0x0000000602047c24 */ /* 0x000fe2000f8e02ff */
[----:B------:R-:W0:Y:S01]  /*18640*/  LDC R16, c[0x0][0x148] ;  /* 0x00005200ff107b82 */ /* 0x000e220000000800 */
[----:B------:R-:W-:Y:S01]  /*18650*/  IMAD.MOV.U32 R2, RZ, RZ, R14 ;  /* 0x000000ffff027224 */ /* 0x000fe200078e000e */
[----:B------:R-:W-:-:S03]  /*18660*/  ISETP.NE.AND.EX P1, PT, RZ, UR11, PT, P1 ;  /* 0x0000000bff007c0c */ /* 0x000fc6000bf25310 */
[----:B------:R-:W-:Y:S01]  /*18670*/  IMAD.WIDE.U32 R2, R5, UR6, R2 ;  /* 0x0000000605027c25 */ /* 0x000fe2000f8e0002 */
[----:B------:R-:W-:-:S03]  /*18680*/  ULDC UR6, c[0x0][0x150] ;  /* 0x0000540000067ab9 */ /* 0x000fc60000000800 */
[----:B------:R-:W-:Y:S02]  /*18690*/  IMAD R5, R5, UR7, R4 ;  /* 0x0000000705057c24 */ /* 0x000fe4000f8e0204 */
[----:B------:R-:W-:Y:S01]  /*186a0*/  FMUL R4, R7, UR6 ;  /* 0x0000000607047c20 */ /* 0x000fe20008400000 */
[----:B------:R-:W-:Y:S01]  /*186b0*/  ULDC UR6, c[0x0][0x618] ;  /* 0x0001860000067ab9 */ /* 0x000fe20000000800 */
[----:B------:R-:W-:Y:S01]  /*186c0*/  ULDC UR7, c[0x0][0x154] ;  /* 0x0000550000077ab9 */ /* 0x000fe20000000800 */
[----:B------:R-:W-:-:S03]  /*186d0*/  IMAD.IADD R3, R3, 0x1, R5 ;  /* 0x0000000103037824 */ /* 0x000fc600078e0205 */
[----:B------:R-:W3:Y:S02]  /*186e0*/  F2I.U32.TRUNC.NTZ R4, R4 ;  /* 0x0000000400047305 */ /* 0x000ee4000020f000 */
[----:B------:R-:W-:Y:S02]  /*186f0*/  SHF.R.U64 R7, R2, UR6, R3 ;  /* 0x0000000602077c19 */ /* 0x000fe40008001203 */
[----:B-1----:R-:W-:-:S05]  /*18700*/  I2FP.F32.U32 R2, R11 ;  /* 0x0000000b00027245 */ /* 0x002fca0000201000 */
[----:B------:R-:W-:Y:S01]  /*18710*/  FMUL R5, R2, UR7 ;  /* 0x0000000702057c20 */ /* 0x000fe20008400000 */
[----:B------:R-:W-:Y:S01]  /*18720*/  SHF.R.U32.HI R2, RZ, UR6, R3 ;  /* 0x00000006ff027c19 */ /* 0x000fe20008011603 */
[----:B------:R-:W-:Y:S02]  /*18730*/  ULDC UR6, c[0x0][0x658] ;  /* 0x0001960000067ab9 */ /* 0x000fe40000000800 */
[----:B------:R1:W4:Y:S01]  /*18740*/  F2I.U32.TRUNC.NTZ R19, R5 ;  /* 0x0000000500137305 */ /* 0x000322000020f000 */
[----:B------:R-:W-:Y:S01]  /*18750*/  SHF.R.U64 R15, R7, UR8, R2 ;  /* 0x00000008070f7c19 */ /* 0x000fe20008001202 */
[----:B---3--:R-:W-:Y:S01]  /*18760*/  IMAD.MOV R4, RZ, RZ, -R4 ;  /* 0x000000ffff047224 */ /* 0x008fe200078e0a04 */
[----:B------:R-:W-:-:S03]  /*18770*/  SHF.R.U32.HI R2, RZ, UR8, R2 ;  /* 0x00000008ff027c19 */ /* 0x000fc60008011602 */
[----:B--2---:R-:W-:Y:S01]  /*18780*/  IMAD R13, R18, R4, R13 ;  /* 0x00000004120d7224 */ /* 0x004fe200078e020d */
[--C-:B------:R-:W-:Y:S02]  /*18790*/  SHF.R.U64 R14, R15, UR6, R2.reuse ;  /* 0x000000060f0e7c19 */ /* 0x100fe40008001202 */
[----:B------:R-:W-:-:S03]  /*187a0*/  SHF.R.U32.HI R17, RZ, UR6, R2 ;  /* 0x00000006ff117c19 */ /* 0x000fc60008011602 */
[----:B------:R-:W-:Y:S02]  /*187b0*/  IMAD.MOV.U32 R2, RZ, RZ, R14 ;  /* 0x000000ffff027224 */ /* 0x000fe400078e000e */
[----:B------:R-:W-:Y:S01]  /*187c0*/  IMAD.MOV.U32 R3, RZ, RZ, R17 ;  /* 0x000000ffff037224 */ /* 0x000fe200078e0011 */
[----:B01--4-:R-:W-:Y:S06]  /*187d0*/  @!P1 BRA `(.L_x_405) ;  /* 0x0000000000289947 */ /* 0x013fec0003800000 */
[----:B------:R-:W-:Y:S02]  /*187e0*/  ULDC UR6, c[0x0][0x64c] ;  /* 0x0001930000067ab9 */ /* 0x000fe40000000800 */
[----:B------:R-:W-:-:S05]  /*187f0*/  IADD3 R3, P1, R14, UR6, RZ ;  /* 0x000000060e037c10 */ /* 0x000fca000ff3e0ff */
[----:B------:R-:W-:-:S04]  /*18800*/  IMAD.X R17, RZ, RZ, R17, P1 ;  /* 0x000000ffff117224 */ /* 0x000fc800008e0611 */
[----:B------:R-:W-:-:S04]  /*18810*/  IMAD.WIDE.U32 R4, R17, UR10, RZ ;  /* 0x0000000a11047c25 */ /* 0x000fc8000f8e00ff */
[----:B------:R-:W-:-:S04]  /*18820*/  IMAD.WIDE.U32 R4, P1, R3, UR11, R4 ;  /* 0x0000000b03047c25 */ /* 0x000fc8000f820004 */
[----:B------:R-:W-:-:S04]  /*18830*/  IMAD.WIDE.U32 R2, R3, UR10, RZ ;  /* 0x0000000a03027c25 */ /* 0x000fc8000f8e00ff */
[----:B------:R-:W-:Y:S01]  /*18840*/  IMAD.MOV.U32 R2, RZ, RZ, R5 ;  /* 0x000000ffff027224 */ /* 0x000fe200078e0005 */
[----:B------:R-:W-:Y:S01]  /*18850*/  IADD3 RZ, P3, R3, R4, RZ ;  /* 0x0000000403ff7210 */ /* 0x000fe20007f7e0ff */
[----:B------:R-:W-:-:S04]  /*18860*/  IMAD.X R3, RZ, RZ, RZ, P1 ;  /* 0x000000ffff037224 */ /* 0x000fc800008e06ff */
[----:B------:R-:W-:-:S08]  /*18870*/  IMAD.WIDE.U32.X R2, R17, UR11, R2, P3 ;  /* 0x0000000b11027c25 */ /* 0x000fd000098e0402 */
.L_x_405:
[----:B------:R-:W-:Y:S01]  /*18880*/  ULDC UR6, c[0x0][0x648] ;  /* 0x0001920000067ab9 */ /* 0x000fe20000000800 */
[----:B------:R-:W-:Y:S01]  /*18890*/  LOP3.LUT R15, R15, UR18, RZ, 0xc0, !PT ;  /* 0x000000120f0f7c12 */ /* 0x000fe2000f8ec0ff */
[----:B------:R-:W-:Y:S01]  /*188a0*/  IMAD.MOV R19, RZ, RZ, -R19 ;  /* 0x000000ffff137224 */ /* 0x000fe200078e0a13 */
[----:B------:R-:W-:Y:S01]  /*188b0*/  SHF.R.U64 R2, R2, UR6, R3 ;  /* 0x0000000602027c19 */ /* 0x000fe20008001203 */
[----:B------:R-:W-:Y:S01]  /*188c0*/  ULDC UR6, c[0x0][0x638] ;  /* 0x00018e0000067ab9 */ /* 0x000fe20000000800 */
[----:B------:R-:W-:Y:S01]  /*188d0*/  LOP3.LUT R7, R7, UR4, RZ, 0xc0, !PT ;  /* 0x0000000407077c12 */ /* 0x000fe2000f8ec0ff */
[----:B------:R-:W-:Y:S01]  /*188e0*/  @P4 IMAD R13, R16, R19, R11 ;  /* 0x00000013100d4224 */ /* 0x000fe200078e020b */
[----:B------:R-:W-:Y:S01]  /*188f0*/  ULDC UR7, c[0x0][0x610] ;  /* 0x0001840000077ab9 */ /* 0x000fe20000000800 */
[----:B------:R-:W-:Y:S02]  /*18900*/  IMAD.MOV R3, RZ, RZ, -R2 ;  /* 0x000000ffff037224 */ /* 0x000fe400078e0a02 */
[----:B------:R-:W-:-:S02]  /*18910*/  IMAD R2, R2, UR5, R15 ;  /* 0x0000000502027c24 */ /* 0x000fc4000f8e020f */
[----:B------:R-:W-:Y:S01]  /*18920*/  IMAD R14, R3, UR6, R14 ;  /* 0x00000006030e7c24 */ /* 0x000fe2000f8e020e */
[----:B------:R-:W-:Y:S01]  /*18930*/  ULDC UR6, c[0x0][0x600] ;  /* 0x0001800000067ab9 */ /* 0x000fe20000000800 */
[----:B------:R-:W-:Y:S02]  /*18940*/  IMAD R13, R2, UR7, R13 ;  /* 0x00000007020d7c24 */ /* 0x000fe4000f8e020d */
[----:B------:R-:W-:Y:S02]  /*18950*/  IMAD R14, R14, UR6, R7 ;  /* 0x000000060e0e7c24 */ /* 0x000fe4000f8e0207 */
[----:B------:R-:W-:-:S03]  /*18960*/  IMAD.MOV.U32 R2, RZ, RZ, 0x1 ;  /* 0x00000001ff027424 */ /* 0x000fc600078e00ff */
[----:B------:R-:W-:Y:S02]  /*18970*/  SEL R7, R14, R13, !P4 ;  /* 0x0000000d0e077207 */ /* 0x000fe40006000000 */
[----:B------:R-:W-:-:S07]  /*18980*/  SEL R5, R13, R14, !P4 ;  /* 0x0000000e0d057207 */ /* 0x000fce0006000000 */
.L_x_403:
[----:B------:R-:W-:Y:S05]  /*18990*/  BSYNC B1 ;  /* 0x0000000000017941 */ /* 0x000fea0003800000 */
.L_x_402:
[----:B------:R-:W-:-:S13]  /*189a0*/  LOP3.LUT P1, RZ, R2, 0xff, RZ, 0xc0, !PT ;  /* 0x000000ff02ff7812 */ /* 0x000fda000782c0ff */
[----:B------:R-:W-:Y:S05]  /*189b0*/  @P1 BRA `(.L_x_406) ;  /* 0xfffffff400341947 */ /* 0x000fea000383ffff */
[----:B------:R-:W-:Y:S05]  /*189c0*/  BSYNC B0 ;  /* 0x0000000000007941 */ /* 0x000fea0003800000 */
.L_x_394:
[----:B------:R-:W-:-:S03]  /*189d0*/  UMOV UR6, 0xffffffff ;  /* 0xffffffff00067882 */ /* 0x000fc60000000000 */
[----:B------:R-:W-:Y:S05]  /*189e0*/  BRA.DIV UR6, `(.L_x_407) ;  /* 0x0000000606e47947 */ /* 0x000fea000b800000 */
[----:B------:R-:W-:-:S13]  /*189f0*/  ELECT P0, URZ, PT ;  /* 0x00000000003f782f */ /* 0x000fda0003800000 */
.L_x_426:
[----:B------:R-:W-:Y:S04]  /*18a00*/  BSSY B0, `(.L_x_408) ;  /* 0x000005b000007945 */ /* 0x000fe80003800000 */
[----:B------:R-:W-:Y:S05]  /*18a10*/  @!P0 BRA `(.L_x_409) ;  /* 0x0000000400648947 */ /* 0x000fea0003800000 */
[----:B------:R-:W2:Y:S02]  /*18a20*/  LDL R2, [R1+0x1f4] ;  /* 0x0001f40001027983 */ /* 0x000ea40000100800 */
[----:B--2---:R-:W-:-:S13]  /*18a30*/  R2UR UR6, R2 ;  /* 0x00000000020672ca */ /* 0x004fda00000e0000 */
[----:B------:R-:W-:-:S04]  /*18a40*/  ULOP3.LUT UR6, UR6, 0x2, URZ, 0xfc, !UPT ;  /* 0x0000000206067892 */ /* 0x000fc8000f8efc3f */
[----:B------:R-:W-:-:S06]  /*18a50*/  UISETP.NE.AND UP0, UPT, UR6, 0x3, UPT ;  /* 0x000000030600788c */ /* 0x000fcc000bf05270 */
[----:B------:R-:W-:-:S13]  /*18a60*/  PLOP3.LUT P0, PT, PT, PT, UP0, 0x80, 0x0 ;  /* 0x000000000000781c */ /* 0x000fda0003f0f008 */
[----:B------:R-:W-:Y:S05]  /*18a70*/  @!P0 BRA `(.L_x_410) ;  /* 0x0000000000048947 */ /* 0x000fea0003800000 */
[----:B------:R-:W-:Y:S01]  /*18a80*/  BPT.TRAP 0x1 ;  /* 0x000000040000795c */ /* 0x000fe20000300000 */
.L_x_410:
[----:B------:R-:W0:Y:S01]  /*18a90*/  S2R R3, SR_CgaCtaId ;  /* 0x0000000000037919 */ /* 0x000e220000008800 */
[----:B------:R-:W-:-:S04]  /*18aa0*/  MOV R2, 0x400 ;  /* 0x0000040000027802 */ /* 0x000fc80000000f00 */
[----:B0-----:R-:W-:Y:S02]  /*18ab0*/  LEA R3, R3, R2, 0x18 ;  /* 0x0000000203037211 */ /* 0x001fe400078ec0ff */
[----:B------:R-:W-:-:S03]  /*18ac0*/  SHF.L.U32 R2, R0, 0x1f, RZ ;  /* 0x0000001f00027819 */ /* 0x000fc600000006ff */
[----:B------:R-:W-:-:S04]  /*18ad0*/  VIADD R3, R3, 0x48 ;  /* 0x0000004803037836 */ /* 0x000fc80000000000 */
[C---:B------:R-:W-:Y:S02]  /*18ae0*/  IMAD R7, R10.reuse, 0x8, R3 ;  /* 0x000000080a077824 */ /* 0x040fe400078e0203 */
[----:B------:R-:W-:Y:S02]  /*18af0*/  VIADD R10, R10, 0x1 ;  /* 0x000000010a0a7836 */ /* 0x000fe40000000000 */
[----:B------:R-:W0:Y:S03]  /*18b00*/  SYNCS.PHASECHK.TRANS64.TRYWAIT P0, [R7+URZ], R2 ;  /* 0x00000002070075a7 */ /* 0x000e26000800017f */
[----:B------:R-:W-:-:S04]  /*18b10*/  ISETP.NE.AND P1, PT, R10, 0x9, PT ;  /* 0x000000090a00780c */ /* 0x000fc80003f25270 */
[----:B------:R-:W-:Y:S02]  /*18b20*/  SEL R5, RZ, 0x1, P1 ;  /* 0x00000001ff057807 */ /* 0x000fe40000800000 */
[----:B------:R-:W-:Y:S02]  /*18b30*/  SEL R10, R10, RZ, P1 ;  /* 0x000000ff0a0a7207 */ /* 0x000fe40000800000 */
[----:B------:R-:W-:-:S03]  /*18b40*/  LOP3.LUT R5, R0, R5, RZ, 0x3c, !PT ;  /* 0x0000000500057212 */ /* 0x000fc600078e3cff */
[----:B------:R-:W-:Y:S01]  /*18b50*/  IMAD R9, R10, 0x8, R3 ;  /* 0x000000080a097824 */ /* 0x000fe200078e0203 */
[----:B------:R-:W-:Y:S01]  /*18b60*/  SHF.L.U32 R4, R5, 0x1f, RZ ;  /* 0x0000001f05047819 */ /* 0x000fe200000006ff */
[----:B0-----:R-:W-:Y:S06]  /*18b70*/  @!P0 BRA `(.L_x_411) ;  /* 0x0000000400a48947 */ /* 0x001fec0003800000 */
.L_x_427:
[----:B------:R-:W1:Y:S01]  /*18b80*/  SYNCS.PHASECHK.TRANS64.TRYWAIT P0, [R9+URZ], R4 ;  /* 0x00000004090075a7 */ /* 0x000e62000800017f */
[----:B------:R-:W-:-:S05]  /*18b90*/  VIADD R0, R10, 0x1 ;  /* 0x000000010a007836 */ /* 0x000fca0000000000 */
[----:B------:R-:W-:-:S04]  /*18ba0*/  ISETP.NE.AND P1, PT, R0, 0x9, PT ;  /* 0x000000090000780c */ /* 0x000fc80003f25270 */
[----:B0-----:R-:W-:Y:S02]  /*18bb0*/  SEL R2, RZ, 0x1, P1 ;  /* 0x00000001ff027807 */ /* 0x001fe40000800000 */
[----:B------:R-:W-:Y:S02]  /*18bc0*/  SEL R0, R0, RZ, P1 ;  /* 0x000000ff00007207 */ /* 0x000fe40000800000 */
[----:B------:R-:W-:-:S03]  /*18bd0*/  LOP3.LUT R7, R5, R2, RZ, 0x3c, !PT ;  /* 0x0000000205077212 */ /* 0x000fc600078e3cff */
[----:B------:R-:W-:Y:S01]  /*18be0*/  IMAD R6, R0, 0x8, R3 ;  /* 0x0000000800067824 */ /* 0x000fe200078e0203 */
[----:B------:R-:W-:Y:S01]  /*18bf0*/  SHF.L.U32 R5, R7, 0x1f, RZ ;  /* 0x0000001f07057819 */ /* 0x000fe200000006ff */
[----:B-1----:R-:W-:Y:S06]  /*18c00*/  @!P0 BRA `(.L_x_412) ;  /* 0x0000000400948947 */ /* 0x002fec0003800000 */
.L_x_428:
[----:B------:R-:W1:Y:S01]  /*18c10*/  SYNCS.PHASECHK.TRANS64.TRYWAIT P0, [R6+URZ], R5 ;  /* 0x00000005060075a7 */ /* 0x000e62000800017f */
[----:B------:R-:W-:-:S05]  /*18c20*/  VIADD R0, R0, 0x1 ;  /* 0x0000000100007836 */ /* 0x000fca0000000000 */
[----:B------:R-:W-:-:S04]  /*18c30*/  ISETP.NE.AND P1, PT, R0, 0x9, PT ;  /* 0x000000090000780c */ /* 0x000fc80003f25270 */
[----:B------:R-:W-:Y:S02]  /*18c40*/  SEL R2, RZ, 0x1, P1 ;  /* 0x00000001ff027807 */ /* 0x000fe40000800000 */
[----:B------:R-:W-:Y:S02]  /*18c50*/  SEL R0, R0, RZ, P1 ;  /* 0x000000ff00007207 */ /* 0x000fe40000800000 */
[----:B------:R-:W-:-:S03]  /*18c60*/  LOP3.LUT R7, R7, R2, RZ, 0x3c, !PT ;  /* 0x0000000207077212 */ /* 0x000fc600078e3cff */
[----:B0-----:R-:W-:Y:S01]  /*18c70*/  IMAD R9, R0, 0x8, R3 ;  /* 0x0000000800097824 */ /* 0x001fe200078e0203 */
[----:B------:R-:W-:Y:S01]  /*18c80*/  SHF.L.U32 R4, R7, 0x1f, RZ ;  /* 0x0000001f07047819 */ /* 0x000fe200000006ff */
[----:B-1----:R-:W-:Y:S06]  /*18c90*/  @!P0 BRA `(.L_x_413) ;  /* 0x0000000400848947 */ /* 0x002fec0003800000 */
.L_x_429:
        /* <DEDUP_REMOVED lines=9> */
.L_x_430:
        /* <DEDUP_REMOVED lines=9> */
.L_x_431:
        /* <DEDUP_REMOVED lines=9> */
.L_x_432:
        /* <DEDUP_REMOVED lines=9> */
.L_x_433:
[----:B------:R-:W1:Y:S01]  /*18ee0*/  SYNCS.PHASECHK.TRANS64.TRYWAIT P0, [R9+URZ], R4 ;  /* 0x00000004090075a7 */ /* 0x000e62000800017f */
[----:B------:R-:W-:-:S05]  /*18ef0*/  VIADD R0, R0, 0x1 ;  /* 0x0000000100007836 */ /* 0x000fca0000000000 */
[----:B------:R-:W-:-:S04]  /*18f00*/  ISETP.NE.AND P1, PT, R0, 0x9, PT ;  /* 0x000000090000780c */ /* 0x000fc80003f25270 */
[----:B------:R-:W-:Y:S02]  /*18f10*/  SEL R2, RZ, 0x1, P1 ;  /* 0x00000001ff027807 */ /* 0x000fe40000800000 */
[----:B------:R-:W-:Y:S02]  /*18f20*/  SEL R0, R0, RZ, P1 ;  /* 0x000000ff00007207 */ /* 0x000fe40000800000 */
[----:B------:R-:W-:Y:S01]  /*18f30*/  LOP3.LUT R2, R7, R2, RZ, 0x3c, !PT ;  /* 0x0000000207027212 */ /* 0x000fe200078e3cff */
[----:B-1----:R-:W-:Y:S06]  /*18f40*/  @!P0 BRA `(.L_x_418) ;  /* 0x00000004003c8947 */ /* 0x002fec0003800000 */
.L_x_434:
[----:B------:R-:W-:Y:S01]  /*18f50*/  IMAD R3, R0, 0x8, R3 ;  /* 0x0000000800037824 */ /* 0x000fe200078e0203 */
[----:B------:R-:W-:-:S07]  /*18f60*/  SHF.L.U32 R0, R2, 0x1f, RZ ;  /* 0x0000001f02007819 */ /* 0x000fce00000006ff */
.L_x_419:
[----:B--2---:R2:W3:Y:S02]  /*18f70*/  SYNCS.PHASECHK.TRANS64.TRYWAIT P0, [R3+URZ], R0 ;  /* 0x00000000030075a7 */ /* 0x0044e4000800017f */
[----:B---3--:R-:W-:Y:S05]  /*18f80*/  @!P0 NANOSLEEP.SYNCS 0x989680 ;  /* 0x009896800000895d */ /* 0x008fea0003900000 */
[----:B------:R-:W3:Y:S02]  /*18f90*/  @!P0 SYNCS.PHASECHK.TRANS64 P0, [R3+URZ], R0 ;  /* 0x00000000030085a7 */ /* 0x000ee4000800007f */
[----:B---3--:R-:W-:Y:S05]  /*18fa0*/  @!P0 BRA `(.L_x_419) ;  /* 0xfffffffc00f08947 */ /* 0x008fea000383ffff */
.L_x_409:
[----:B------:R-:W-:Y:S05]  /*18fb0*/  BSYNC B0 ;  /* 0x0000000000007941 */ /* 0x000fea0003800000 */
.L_x_408:
[----:B------:R-:W-:Y:S05]  /*18fc0*/  EXIT ;  /* 0x000000000000794d */ /* 0x000fea0003800000 */
.L_x_18:
[----:B--2---:R-:W-:-:S04]  /*18fd0*/  IMAD.U32 R3, RZ, RZ, UR6 ;  /* 0x00000006ff037e24 */ /* 0x004fc8000f8e00ff */
[----:B------:R2:W4:Y:S03]  /*18fe0*/  SYNCS.PHASECHK.TRANS64.TRYWAIT P0, [R3+URZ], R0 ;  /* 0x00000000030075a7 */ /* 0x000526000800017f */
[----:B----4-:R-:W-:Y:S05]  /*18ff0*/  @!P0 NANOSLEEP.SYNCS 0x989680 ;  /* 0x009896800000895d */ /* 0x010fea0003900000 */
[----:B------:R-:W4:Y:S02]  /*19000*/  @!P0 SYNCS.PHASECHK.TRANS64 P0, [R3+URZ], R0 ;  /* 0x00000000030085a7 */ /* 0x000f24000800007f */
[----:B----4-:R-:W-:Y:S05]  /*19010*/  @!P0 BRA `(.L_x_18) ;  /* 0xfffffffc00ec8947 */ /* 0x010fea000383ffff */
[----:B------:R-:W-:Y:S05]  /*19020*/  BRA `(.L_x_17) ;  /* 0xfffffe9000e47947 */ /* 0x000fea000383ffff */
.L_x_24:
[----:B-----5:R0:W-:Y:S02]  /*19030*/  STL [R1+0x218], R0 ;  /* 0x0002180001007387 */ /* 0x0201e40000100800 */
[----:B0-----:R-:W-:-:S04]  /*19040*/  IMAD.U32 R0, RZ, RZ, UR8 ;  /* 0x00000008ff007e24 */ /* 0x001fc8000f8e00ff */
[----:B------:R0:W0:Y:S03]  /*19050*/  SYNCS.PHASECHK.TRANS64.TRYWAIT P0, [R0+URZ], R229 ;  /* 0x000000e5000075a7 */ /* 0x000026000800017f */
[----:B0-----:R-:W-:Y:S05]  /*19060*/  @!P0 NANOSLEEP.SYNCS 0x989680 ;  /* 0x009896800000895d */ /* 0x001fea0003900000 */
[----:B------:R0:W1:Y:S02]  /*19070*/  @!P0 SYNCS.PHASECHK.TRANS64 P0, [R0+URZ], R229 ;  /* 0x000000e5000085a7 */ /* 0x000064000800007f */
[----:B0-----:R0:W5:Y:S02]  /*19080*/  LDL.LU R0, [R1+0x218] ;  /* 0x0002180001007983 */ /* 0x0011640000300800 */
[----:B01----:R-:W-:Y:S05]  /*19090*/  @!P0 BRA `(.L_x_24) ;  /* 0xfffffffc00e48947 */ /* 0x003fea000383ffff */
[----:B------:R-:W-:Y:S05]  /*190a0*/  BRA `(.L_x_23) ;  /* 0xfffffebc00947947 */ /* 0x000fea000383ffff */
.L_x_395:
[----:B------:R-:W-:Y:S01]  /*190b0*/  BSSY B1, `(.L_x_420) ;  /* 0x0000006000017945 */ /* 0x000fe20003800000 */
[----:B------:R-:W-:-:S07]  /*190c0*/  IMAD.MOV.U32 R2, RZ, RZ, -0x1 ;  /* 0xffffffffff027424 */ /* 0x000fce00078e00ff */
[----:B------:R-:W-:Y:S05]  /*190d0*/  WARPSYNC.COLLECTIVE R2, `(.L_x_421) ;  /* 0x00000000020c7348 */ /* 0x000fea0003c00000 */
[----:B------:R-:W-:Y:S02]  /*190e0*/  ELECT P1, UR62, PT ;  /* 0x00000000003e782f */ /* 0x000fe40003820000 */
[----:B------:R-:W-:Y:S01]  /*190f0*/  MOV R2, UR62 ;  /* 0x0000003e00027c02 */ /* 0x000fe20008000f00 */
[----:B------:R-:W-:Y:S10]  /*19100*/  ENDCOLLECTIVE ;  /* 0x000000000000791b */ /* 0x000ff40003800000 */
.L_x_421:
[----:B------:R-:W-:Y:S05]  /*19110*/  BSYNC B1 ;  /* 0x0000000000017941 */ /* 0x000fea0003800000 */
.L_x_420:
[----:B------:R-:W-:Y:S05]  /*19120*/  BRA `(.L_x_422) ;  /* 0xffffffec00647947 */ /* 0x000fea000383ffff */
.L_x_398:
[----:B0-----:R0:W1:Y:S02]  /*19130*/  SYNCS.PHASECHK.TRANS64.TRYWAIT P1, [R14+URZ+0x48], R5 ;  /* 0x000048050e0075a7 */ /* 0x001064000802017f */
[----:B-1----:R-:W-:Y:S05]  /*19140*/  @!P1 NANOSLEEP.SYNCS 0x989680 ;  /* 0x009896800000995d */ /* 0x002fea0003900000 */
[----:B------:R-:W1:Y:S02]  /*19150*/  @!P1 SYNCS.PHASECHK.TRANS64 P1, [R14+URZ+0x48], R5 ;  /* 0x000048050e0095a7 */ /* 0x000e64000802007f */
[----:B-1----:R-:W-:Y:S05]  /*19160*/  @!P1 BRA `(.L_x_398) ;  /* 0xfffffffc00f09947 */ /* 0x002fea000383ffff */
[----:B------:R-:W-:Y:S05]  /*19170*/  BRA `(.L_x_423) ;  /* 0xffffffec00987947 */ /* 0x000fea000383ffff */
.L_x_407:
[----:B------:R-:W-:Y:S01]  /*19180*/  BSSY B0, `(.L_x_424) ;  /* 0x0000006000007945 */ /* 0x000fe20003800000 */
[----:B------:R-:W-:-:S07]  /*19190*/  IMAD.MOV.U32 R2, RZ, RZ, -0x1 ;  /* 0xffffffffff027424 */ /* 0x000fce00078e00ff */
[----:B------:R-:W-:Y:S05]  /*191a0*/  WARPSYNC.COLLECTIVE R2, `(.L_x_425) ;  /* 0x00000000020c7348 */ /* 0x000fea0003c00000 */
[----:B------:R-:W-:Y:S02]  /*191b0*/  ELECT P1, UR62, PT ;  /* 0x00000000003e782f */ /* 0x000fe40003820000 */
[----:B------:R-:W-:Y:S01]  /*191c0*/  MOV R2, UR62 ;  /* 0x0000003e00027c02 */ /* 0x000fe20008000f00 */
[----:B------:R-:W-:Y:S10]  /*191d0*/  ENDCOLLECTIVE ;  /* 0x000000000000791b */ /* 0x000ff40003800000 */
.L_x_425:
[----:B------:R-:W-:Y:S05]  /*191e0*/  BSYNC B0 ;  /* 0x0000000000007941 */ /* 0x000fea0003800000 */
.L_x_424:
[----:B------:R-:W-:Y:S01]  /*191f0*/  PLOP3.LUT P0, PT, P1, PT, PT, 0x80, 0x0 ;  /* 0x000000000000781c */ /* 0x000fe20000f0f070 */
[----:B------:R-:W-:-:S12]  /*19200*/  BRA `(.L_x_426) ;  /* 0xfffffff400fc7947 */ /* 0x000fd8000383ffff */
.L_x_411:
[----:B0-----:R0:W1:Y:S02]  /*19210*/  SYNCS.PHASECHK.TRANS64.TRYWAIT P0, [R7+URZ], R2 ;  /* 0x00000002070075a7 */ /* 0x001064000800017f */
[----:B-1----:R-:W-:Y:S05]  /*19220*/  @!P0 NANOSLEEP.SYNCS 0x989680 ;  /* 0x009896800000895d */ /* 0x002fea0003900000 */
[----:B------:R-:W1:Y:S02]  /*19230*/  @!P0 SYNCS.PHASECHK.TRANS64 P0, [R7+URZ], R2 ;  /* 0x00000002070085a7 */ /* 0x000e64000800007f */
[----:B-1----:R-:W-:Y:S05]  /*19240*/  @!P0 BRA `(.L_x_411) ;  /* 0xfffffffc00f08947 */ /* 0x002fea000383ffff */
[----:B------:R-:W-:Y:S05]  /*19250*/  BRA `(.L_x_427) ;  /* 0xfffffff800487947 */ /* 0x000fea000383ffff */
.L_x_412:
[----:B0-----:R0:W1:Y:S02]  /*19260*/  SYNCS.PHASECHK.TRANS64.TRYWAIT P0, [R9+URZ], R4 ;  /* 0x00000004090075a7 */ /* 0x001064000800017f */
[----:B-1----:R-:W-:Y:S05]  /*19270*/  @!P0 NANOSLEEP.SYNCS 0x989680 ;  /* 0x009896800000895d */ /* 0x002fea0003900000 */
[----:B------:R-:W1:Y:S02]  /*19280*/  @!P0 SYNCS.PHASECHK.TRANS64 P0, [R9+URZ], R4 ;  /* 0x00000004090085a7 */ /* 0x000e64000800007f */
[----:B-1----:R-:W-:Y:S05]  /*19290*/  @!P0 BRA `(.L_x_412) ;  /* 0xfffffffc00f08947 */ /* 0x002fea000383ffff */
[----:B------:R-:W-:Y:S05]  /*192a0*/  BRA `(.L_x_428) ;  /* 0xfffffff800587947 */ /* 0x000fea000383ffff */
.L_x_413:
[----:B0-----:R0:W1:Y:S02]  /*192b0*/  SYNCS.PHASECHK.TRANS64.TRYWAIT P0, [R6+URZ], R5 ;  /* 0x00000005060075a7 */ /* 0x001064000800017f */
[----:B-1----:R-:W-:Y:S05]  /*192c0*/  @!P0 NANOSLEEP.SYNCS 0x989680 ;  /* 0x009896800000895d */ /* 0x002fea0003900000 */
[----:B------:R-:W1:Y:S02]  /*192d0*/  @!P0 SYNCS.PHASECHK.TRANS64 P0, [R6+URZ], R5 ;  /* 0x00000005060085a7 */ /* 0x000e64000800007f */
[----:B-1----:R-:W-:Y:S05]  /*192e0*/  @!P0 BRA `(.L_x_413) ;  /* 0xfffffffc00f08947 */ /* 0x002fea000383ffff */
[----:B------:R-:W-:Y:S05]  /*192f0*/  BRA `(.L_x_429) ;  /* 0xfffffff800687947 */ /* 0x000fea000383ffff */
.L_x_414:
[----:B0-----:R0:W1:Y:S02]  /*19300*/  SYNCS.PHASECHK.TRANS64.TRYWAIT P0, [R9+URZ], R4 ;  /* 0x00000004090075a7 */ /* 0x001064000800017f */
[----:B-1----:R-:W-:Y:S05]  /*19310*/  @!P0 NANOSLEEP.SYNCS 0x989680 ;  /* 0x009896800000895d */ /* 0x002fea0003900000 */
[----:B------:R-:W1:Y:S02]  /*19320*/  @!P0 SYNCS.PHASECHK.TRANS64 P0, [R9+URZ], R4 ;  /* 0x00000004090085a7 */ /* 0x000e64000800007f */
[----:B-1----:R-:W-:Y:S05]  /*19330*/  @!P0 BRA `(.L_x_414) ;  /* 0xfffffffc00f08947 */ /* 0x002fea000383ffff */
[----:B------:R-:W-:Y:S05]  /*19340*/  BRA `(.L_x_430) ;  /* 0xfffffff800787947 */ /* 0x000fea000383ffff */
.L_x_415:
[----:B0-----:R0:W1:Y:S02]  /*19350*/  SYNCS.PHASECHK.TRANS64.TRYWAIT P0, [R6+URZ], R5 ;  /* 0x00000005060075a7 */ /* 0x001064000800017f */
[----:B-1----:R-:W-:Y:S05]  /*19360*/  @!P0 NANOSLEEP.SYNCS 0x989680 ;  /* 0x009896800000895d */ /* 0x002fea0003900000 */
[----:B------:R-:W1:Y:S02]  /*19370*/  @!P0 SYNCS.PHASECHK.TRANS64 P0, [R6+URZ], R5 ;  /* 0x00000005060085a7 */ /* 0x000e64000800007f */
[----:B-1----:R-:W-:Y:S05]  /*19380*/  @!P0 BRA `(.L_x_415) ;  /* 0xfffffffc00f08947 */ /* 0x002fea000383ffff */
[----:B------:R-:W-:Y:S05]  /*19390*/  BRA `(.L_x_431) ;  /* 0xfffffff800887947 */ /* 0x000fea000383ffff */
.L_x_416:
[----:B0-----:R0:W1:Y:S02]  /*193a0*/  SYNCS.PHASECHK.TRANS64.TRYWAIT P0, [R9+URZ], R4 ;  /* 0x00000004090075a7 */ /* 0x001064000800017f */
[----:B-1----:R-:W-:Y:S05]  /*193b0*/  @!P0 NANOSLEEP.SYNCS 0x989680 ;  /* 0x009896800000895d */ /* 0x002fea0003900000 */
[----:B------:R-:W1:Y:S02]  /*193c0*/  @!P0 SYNCS.PHASECHK.TRANS64 P0, [R9+URZ], R4 ;  /* 0x00000004090085a7 */ /* 0x000e64000800007f */
[----:B-1----:R-:W-:Y:S05]  /*193d0*/  @!P0 BRA `(.L_x_416) ;  /* 0xfffffffc00f08947 */ /* 0x002fea000383ffff */
[----:B------:R-:W-:Y:S05]  /*193e0*/  BRA `(.L_x_432) ;  /* 0xfffffff800987947 */ /* 0x000fea000383ffff */
.L_x_417:
[----:B0-----:R0:W1:Y:S02]  /*193f0*/  SYNCS.PHASECHK.TRANS64.TRYWAIT P0, [R6+URZ], R5 ;  /* 0x00000005060075a7 */ /* 0x001064000800017f */
[----:B-1----:R-:W-:Y:S05]  /*19400*/  @!P0 NANOSLEEP.SYNCS 0x989680 ;  /* 0x009896800000895d */ /* 0x002fea0003900000 */
[----:B------:R-:W1:Y:S02]  /*19410*/  @!P0 SYNCS.PHASECHK.TRANS64 P0, [R6+URZ], R5 ;  /* 0x00000005060085a7 */ /* 0x000e64000800007f */
[----:B-1----:R-:W-:Y:S05]  /*19420*/  @!P0 BRA `(.L_x_417) ;  /* 0xfffffffc00f08947 */ /* 0x002fea000383ffff */
[----:B------:R-:W-:Y:S05]  /*19430*/  BRA `(.L_x_433) ;  /* 0xfffffff800a87947 */ /* 0x000fea000383ffff */
.L_x_418:
[----:B-1----:R1:W2:Y:S02]  /*19440*/  SYNCS.PHASECHK.TRANS64.TRYWAIT P0, [R9+URZ], R4 ;  /* 0x00000004090075a7 */ /* 0x0022a4000800017f */
[----:B--2---:R-:W-:Y:S05]  /*19450*/  @!P0 NANOSLEEP.SYNCS 0x989680 ;  /* 0x009896800000895d */ /* 0x004fea0003900000 */
[----:B------:R-:W2:Y:S02]  /*19460*/  @!P0 SYNCS.PHASECHK.TRANS64 P0, [R9+URZ], R4 ;  /* 0x00000004090085a7 */ /* 0x000ea4000800007f */
[----:B--2---:R-:W-:Y:S05]  /*19470*/  @!P0 BRA `(.L_x_418) ;  /* 0xfffffffc00f08947 */ /* 0x004fea000383ffff */
[----:B------:R-:W-:Y:S05]  /*19480*/  BRA `(.L_x_434) ;  /* 0xfffffff800b07947 */ /* 0x000fea000383ffff */
.L_x_435:
[----:B------:R-:W-:-:S00]  /*19490*/  BRA `(.L_x_435) ;  /* 0xfffffffc00fc7947 */ /* 0x000fc0000383ffff */
[----:B------:R-:W-:-:S00]  /*194a0*/  NOP ;  /* 0x0000000000007918 */ /* 0x000fc00000000000 */
        /* <DEDUP_REMOVED lines=13> */
.L_x_436:


//--------------------- .nv.shared._ZN7cutlass13device_kernelINS_4gemm6kernel13GemmUniversalIN4cute5tupleIJiiiiEEENS1_10collective13CollectiveMmaINS1_37MainloopSm90TmaGmmaWarpSpecializedFP8ILi9ENS5_IJNS4_1CILi1EEESB_SB_EEENS1_35KernelTmaWarpSpecializedCooperativeEEENS5_IJNSA_ILi192EEENSA_ILi176EEENSA_ILi64EEEEEENS_12float_e4m3_tENS5_IJlSB_lEEESJ_SK_NS4_8TiledMMAINS4_8MMA_AtomIJNS4_4SM904GMMA30MMA_64x16x32_F32E4M3E4M3_SS_TNILNSO_7ScaleInE1ELSQ_1EEEEEENS4_6LayoutINS5_IJNSA_ILi2EEESB_SB_EEENS5_IJSB_NSA_ILi0EEESW_EEEEENS5_IJNS4_10UnderscoreESZ_SZ_EEEEENS4_13SM90_TMA_LOADENS4_14ComposedLayoutINS4_7SwizzleILi2ELi4ELi3EEENS4_18smem_ptr_flag_bitsILi8EEENST_INS5_IJNSA_ILi8EEESH_EEENS5_IJSH_SB_EEEEEEEvNS4_8identityES12_S1C_vS1D_EENS_8epilogue10collective6detail29Sm90TmaWarpSpecializedAdapterINS1G_15DefaultEpilogueISJ_SK_SK_NS1F_6thread17LinearCombinationISJ_Li1EffLNS1K_9ScaleType4KindE0ELNS_15FloatRoundStyleE2ESJ_EENS1_15EpilogueDefaultEEEEEvvEEEEvNT_6ParamsE --------------------------
	.section	.nv.shared._ZN7cutlass13device_kernelINS_4gemm6kernel13GemmUniversalIN4cute5tupleIJiiiiEEENS1_10collective13CollectiveMmaINS1_37MainloopSm90TmaGmmaWarpSpecializedFP8ILi9ENS5_IJNS4_1CILi1EEESB_SB_EEENS1_35KernelTmaWarpSpecializedCooperativeEEENS5_IJNSA_ILi192EEENSA_ILi176EEENSA_ILi64EEEEEENS_12float_e4m3_tENS5_IJlSB_lEEESJ_SK_NS4_8TiledMMAINS4_8MMA_AtomIJNS4_4SM904GMMA30MMA_64x16x32_F32E4M3E4M3_SS_TNILNSO_7ScaleInE1ELSQ_1EEEEEENS4_6LayoutINS5_IJNSA_ILi2EEESB_SB_EEENS5_IJSB_NSA_ILi0EEESW_EEEEENS5_IJNS4_10UnderscoreESZ_SZ_EEEEENS4_13SM90_TMA_LOADENS4_14ComposedLayoutINS4_7SwizzleILi2ELi4ELi3EEENS4_18smem_ptr_flag_bitsILi8EEENST_INS5_IJNSA_ILi8EEESH_EEENS5_IJSH_SB_EEEEEEEvNS4_8identityES12_S1C_vS1D_EENS_8epilogue10collective6detail29Sm90TmaWarpSpecializedAdapterINS1G_15DefaultEpilogueISJ_SK_SK_NS1F_6thread17LinearCombinationISJ_Li1EffLNS1K_9ScaleType4KindE0ELNS_15FloatRoundStyleE2ESJ_EENS1_15EpilogueDefaultEEEEEvvEEEEvNT_6ParamsE,"aw",@nobits
	.sectionflags	@""
	.align	16
	.zero		1024


//--------------------- .nv.shared.reserved.0     --------------------------
	.section	.nv.shared.reserved.0,"aw",@nobits
	.weak		__nv_reservedSMEM_offset_0_alias
	.size		__nv_reservedSMEM_offset_0_alias, 0, 0
	.other		__nv_reservedSMEM_offset_0_alias,@"STO_CUDA_RESERVED_SHARED STV_DEFAULT"
__nv_reservedSMEM_offset_0_alias:
	.zero		0


//--------------------- .nv.global                --------------------------
	.section	.nv.global,"aw",@nobits
.nv.global:
	.type		_ZN40_INTERNAL_f63ad008_4_k_cu_008beeef_161584cute1_E,@object
	.size		_ZN40_INTERNAL_f63ad008_4_k_cu_008beeef_161584cute1_E,(_ZN40_INTERNAL_f63ad008_4_k_cu_008beeef_161584cuda3std3__45__cpo6cbeginE - _ZN40_INTERNAL_f63ad008_4_k_cu_008beeef_161584cute1_E)
_ZN40_INTERNAL_f63ad008_4_k_cu_008beeef_161584cute1_E:
	.zero		1
	.type		_ZN40_INTERNAL_f63ad008_4_k_cu_008beeef_161584cuda3std3__45__cpo6cbeginE,@object
	.size		_ZN40_INTERNAL_f63ad008_4_k_cu_008beeef_161584cuda3std3__45__cpo6cbeginE,(_ZN40_INTERNAL_f63ad008_4_k_cu_008beeef_161584cuda3std3__48in_placeE - _ZN40_INTERNAL_f63ad008_4_k_cu_008beeef_161584cuda3std3__45__cpo6cbeginE)
_ZN40_INTERNAL_f63ad008_4_k_cu_008beeef_161584cuda3std3__45__cpo6cbeginE:
	.zero		1
	.type		_ZN40_INTERNAL_f63ad008_4_k_cu_008beeef_161584cuda3std3__48in_placeE,@object
	.size		_ZN40_INTERNAL_f63ad008_4_k_cu_008beeef_161584cuda3std3__48in_placeE,(_ZN40_INTERNAL_f63ad008_4_k_cu_008beeef_161584cuda3std6ranges3__45__cpo9iter_moveE - _ZN40_INTERNAL_f63ad008_4_k_cu_008beeef_161584cuda3std3__48in_placeE)
_ZN40_INTERNAL_f63ad008_4_k_cu_008beeef_161584cuda3std3__48in_placeE:
	.zero		1
	.type		_ZN40_INTERNAL_f63ad008_4_k_cu_008beeef_161584cuda3std6ranges3__45__cpo9iter_moveE,@object
	.size		_ZN40_INTERNAL_f63ad008_4_k_cu_008beeef_161584cuda3std6ranges3__45__cpo9iter_moveE,(_ZN40_INTERNAL_f63ad008_4_k_cu_008beeef_161584cuda3std3__45__cpo5beginE - _ZN40_INTERNAL_f63ad008_4_k_cu_008beeef_161584cuda3std6ranges3__45__cpo9iter_moveE)
_ZN40_INTERNAL_f63ad008_4_k_cu_008beeef_161584cuda3std6ranges3__45__cpo9iter_moveE:
	.zero		1
	.type		_ZN40_INTERNAL_f63ad008_4_k_cu_008beeef_161584cuda3std3__45__cpo5beginE,@object
	.size		_ZN40_INTERNAL_f63ad008_4_k_cu_008beeef_161584cuda3std3__45__cpo5beginE,(_ZN40_INTERNAL_f63ad008_4_k_cu_008beeef_161584cuda3std3__442_GLOBAL__N__f63ad008_4_k_cu_008beeef_161586ignoreE - _ZN40_INTERNAL_f63ad008_4_k_cu_008beeef_161584cuda3std3__45__cpo5beginE)
_ZN40_INTERNAL_f63ad008_4_k_cu_008beeef_161584cuda3std3__45__cpo5beginE:
	.zero		1
	.type		_ZN40_INTERNAL_f63ad008_4_k_cu_008beeef_161584cuda3std3__442_GLOBAL__N__f63ad008_4_k_cu_008beeef_161586ignoreE,@object
	.size		_ZN40_INTERNAL_f63ad008_4_k_cu_008beeef_161584cuda3std3__442_GLOBAL__N__f63ad008_4_k_cu_008beeef_161586ignoreE,(_ZN40_INTERNAL_f63ad008_4_k_cu_008beeef_161584cute7productE - _ZN40_INTERNAL_f63ad008_4_k_cu_008beeef_161584cuda3std3__442_GLOBAL__N__f63ad008_4_k_cu_008beeef_161586ignoreE)
_ZN40_INTERNAL_f63ad008_4_k_cu_008beeef_161584cuda3std3__442_GLOBAL__N__f63ad008_4_k_cu_008beeef_161586ignoreE:
	.zero		1
	.type		_ZN40_INTERNAL_f63ad008_4_k_cu_008beeef_161584cute7productE,@object
	.size		_ZN40_INTERNAL_f63ad008_4_k_cu_008beeef_161584cute7productE,(_ZN40_INTERNAL_f63ad008_4_k_cu_008beeef_161584cuda3std3__45__cpo3endE - _ZN40_INTERNAL_f63ad008_4_k_cu_008beeef_161584cute7productE)
_ZN40_INTERNAL_f63ad008_4_k_cu_008beeef_161584cute7productE:
	.zero		1
	.type		_ZN40_INTERNAL_f63ad008_4_k_cu_008beeef_161584cuda3std3__45__cpo3endE,@object
	.size		_ZN40_INTERNAL_f63ad008_4_k_cu_008beeef_161584cuda3std3__45__cpo3endE,(_ZN40_INTERNAL_f63ad008_4_k_cu_008beeef_161584cuda3std3__419piecewise_constructE - _ZN40_INTERNAL_f63ad008_4_k_cu_008beeef_161584cuda3std3__45__cpo3endE)
_ZN40_INTERNAL_f63ad008_4_k_cu_008beeef_161584cuda3std3__45__cpo3endE:
	.zero		1
	.type		_ZN40_INTERNAL_f63ad008_4_k_cu_008beeef_161584cuda3std3__419piecewise_constructE,@object
	.size		_ZN40_INTERNAL_f63ad008_4_k_cu_008beeef_161584cuda3std3__419piecewise_constructE,(_ZN40_INTERNAL_f63ad008_4_k_cu_008beeef_161584cuda3std3__45__cpo4cendE - _ZN40_INTERNAL_f63ad008_4_k_cu_008beeef_161584cuda3std3__419piecewise_constructE)
_ZN40_INTERNAL_f63ad008_4_k_cu_008beeef_161584cuda3std3__419piecewise_constructE:
	.zero		1
	.type		_ZN40_INTERNAL_f63ad008_4_k_cu_008beeef_161584cuda3std3__45__cpo4cendE,@object
	.size		_ZN40_INTERNAL_f63ad008_4_k_cu_008beeef_161584cuda3std3__45__cpo4cendE,(_ZN40_INTERNAL_f63ad008_4_k_cu_008beeef_161584cuda3std6ranges3__45__cpo4swapE - _ZN40_INTERNAL_f63ad008_4_k_cu_008beeef_161584cuda3std3__45__cpo4cendE)
_ZN40_INTERNAL_f63ad008_4_k_cu_008beeef_161584cuda3std3__45__cpo4cendE:
	.zero		1
	.type		_ZN40_INTERNAL_f63ad008_4_k_cu_008beeef_161584cuda3std6ranges3__45__cpo4swapE,@object
	.size		_ZN40_INTERNAL_f63ad008_4_k_cu_008beeef_161584cuda3std6ranges3__45__cpo4swapE,(.L_7 - _ZN40_INTERNAL_f63ad008_4_k_cu_008beeef_161584cuda3std6ranges3__45__cpo4swapE)
_ZN40_INTERNAL_f63ad008_4_k_cu_008beeef_161584cuda3std6ranges3__45__cpo4swapE:
	.zero		1
.L_7:


//--------------------- .nv.constant0._ZN7cutlass13device_kernelINS_4gemm6kernel13GemmUniversalIN4cute5tupleIJiiiiEEENS1_10collective13CollectiveMmaINS1_37MainloopSm90TmaGmmaWarpSpecializedFP8ILi9ENS5_IJNS4_1CILi1EEESB_SB_EEENS1_35KernelTmaWarpSpecializedCooperativeEEENS5_IJNSA_ILi192EEENSA_ILi176EEENSA_ILi64EEEEEENS_12float_e4m3_tENS5_IJlSB_lEEESJ_SK_NS4_8TiledMMAINS4_8MMA_AtomIJNS4_4SM904GMMA30MMA_64x16x32_F32E4M3E4M3_SS_TNILNSO_7ScaleInE1ELSQ_1EEEEEENS4_6LayoutINS5_IJNSA_ILi2EEESB_SB_EEENS5_IJSB_NSA_ILi0EEESW_EEEEENS5_IJNS4_10UnderscoreESZ_SZ_EEEEENS4_13SM90_TMA_LOADENS4_14ComposedLayoutINS4_7SwizzleILi2ELi4ELi3EEENS4_18smem_ptr_flag_bitsILi8EEENST_INS5_IJNSA_ILi8EEESH_EEENS5_IJSH_SB_EEEEEEEvNS4_8identityES12_S1C_vS1D_EENS_8epilogue10collective6detail29Sm90TmaWarpSpecializedAdapterINS1G_15DefaultEpilogueISJ_SK_SK_NS1F_6thread17LinearCombinationISJ_Li1EffLNS1K_9ScaleType4KindE0ELNS_15FloatRoundStyleE2ESJ_EENS1_15EpilogueDefaultEEEEEvvEEEEvNT_6ParamsE --------------------------
	.section	.nv.constant0._ZN7cutlass13device_kernelINS_4gemm6kernel13GemmUniversalIN4cute5tupleIJiiiiEEENS1_10collective13CollectiveMmaINS1_37MainloopSm90TmaGmmaWarpSpecializedFP8ILi9ENS5_IJNS4_1CILi1EEESB_SB_EEENS1_35KernelTmaWarpSpecializedCooperativeEEENS5_IJNSA_ILi192EEENSA_ILi176EEENSA_ILi64EEEEEENS_12float_e4m3_tENS5_IJlSB_lEEESJ_SK_NS4_8TiledMMAINS4_8MMA_AtomIJNS4_4SM904GMMA30MMA_64x16x32_F32E4M3E4M3_SS_TNILNSO_7ScaleInE1ELSQ_1EEEEEENS4_6LayoutINS5_IJNSA_ILi2EEESB_SB_EEENS5_IJSB_NSA_ILi0EEESW_EEEEENS5_IJNS4_10UnderscoreESZ_SZ_EEEEENS4_13SM90_TMA_LOADENS4_14ComposedLayoutINS4_7SwizzleILi2ELi4ELi3EEENS4_18smem_ptr_flag_bitsILi8EEENST_INS5_IJNSA_ILi8EEESH_EEENS5_IJSH_SB_EEEEEEEvNS4_8identityES12_S1C_vS1D_EENS_8epilogue10collective6detail29Sm90TmaWarpSpecializedAdapterINS1G_15DefaultEpilogueISJ_SK_SK_NS1F_6thread17LinearCombinationISJ_Li1EffLNS1K_9ScaleType4KindE0ELNS_15FloatRoundStyleE2ESJ_EENS1_15EpilogueDefaultEEEEEvvEEEEvNT_6ParamsE,"a",@progbits
	.sectionflags	@""
	.align	4
.nv.constant0._ZN7cutlass13device_kernelINS_4gemm6kernel13GemmUniversalIN4cute5tupleIJiiiiEEENS1_10collective13CollectiveMmaINS1_37MainloopSm90TmaGmmaWarpSpecializedFP8ILi9ENS5_IJNS4_1CILi1EEESB_SB_EEENS1_35KernelTmaWarpSpecializedCooperativeEEENS5_IJNSA_ILi192EEENSA_ILi176EEENSA_ILi64EEEEEENS_12float_e4m3_tENS5_IJlSB_lEEESJ_SK_NS4_8TiledMMAINS4_8MMA_AtomIJNS4_4SM904GMMA30MMA_64x16x32_F32E4M3E4M3_SS_TNILNSO_7ScaleInE1ELSQ_1EEEEEENS4_6LayoutINS5_IJNSA_ILi2EEESB_SB_EEENS5_IJSB_NSA_ILi0EEESW_EEEEENS5_IJNS4_10UnderscoreESZ_SZ_EEEEENS4_13SM90_TMA_LOADENS4_14ComposedLayoutINS4_7SwizzleILi2ELi4ELi3EEENS4_18smem_ptr_flag_bitsILi8EEENST_INS5_IJNSA_ILi8EEESH_EEENS5_IJSH_SB_EEEEEEEvNS4_8identityES12_S1C_vS1D_EENS_8epilogue10collective6detail29Sm90TmaWarpSpecializedAdapterINS1G_15DefaultEpilogueISJ_SK_SK_NS1F_6thread17LinearCombinationISJ_Li1EffLNS1K_9ScaleType4KindE0ELNS_15FloatRoundStyleE2ESJ_EENS1_15EpilogueDefaultEEEEEvvEEEEvNT_6ParamsE:
	.zero		1664


//--------------------- SYMBOLS --------------------------

	.type		.nv.reservedSmem.offset0,@object
	.size		.nv.reservedSmem.offset0,0x4
